	.target	sm_90a

	.elftype	@"ET_EXEC"


//--------------------- .note.nv.tkinfo           --------------------------
	.section	.note.nv.tkinfo,"",@"SHT_NOTE"
	.sectionflags	@"SHF_NOTE_NV_TKINFO"
	.tkinfo
        /*0018*/ 	.word	0x00000002
        /*0030*/ 	.string	""
        /*0030*/ 	.string	"ptxas"
        /*0030*/ 	.string	"Cuda compilation tools, release 13.0, V13.0.88"
        /*0030*/ 	.string	"Build cuda_13.0.r13.0/compiler.36424714_0"
        /*0030*/ 	.string	"-v  -suppress-debug-info  -lineinfo  -arch sm_90a "



//--------------------- .note.nv.cuinfo           --------------------------
	.section	.note.nv.cuinfo,"",@"SHT_NOTE"
	.sectionflags	@"SHF_NOTE_NV_CUINFO"
        /*0018*/ 	.short	0x0002
        /*001a*/ 	.short	0x005a
        /*001c*/ 	.short	0x0082
	.zero		2


//--------------------- .nv.info                  --------------------------
	.section	.nv.info,"",@"SHT_CUDA_INFO"
	.align	4


	//----- nvinfo : EIATTR_REGCOUNT
	.align		4
        /*0000*/ 	.byte	0x04, 0x2f
        /*0002*/ 	.short	(.L_1 - .L_0)
	.align		4
.L_0:
        /*0004*/ 	.word	index@(gluon_wgmma)
        /*0008*/ 	.word	0x0000005a


	//----- nvinfo : EIATTR_FRAME_SIZE
	.align		4
.L_1:
        /*000c*/ 	.byte	0x04, 0x11
        /*000e*/ 	.short	(.L_3 - .L_2)
	.align		4
.L_2:
        /*0010*/ 	.word	index@(gluon_wgmma)
        /*0014*/ 	.word	0x00000000


	//----- nvinfo : EIATTR_MIN_STACK_SIZE
	.align		4
.L_3:
        /*0018*/ 	.byte	0x04, 0x12
        /*001a*/ 	.short	(.L_5 - .L_4)
	.align		4
.L_4:
        /*001c*/ 	.word	index@(gluon_wgmma)
        /*0020*/ 	.word	0x00000000
.L_5:


//--------------------- .nv.compat                --------------------------
	.section	.nv.compat,"",@"SHT_CUDA_COMPAT_INFO"
	.align	4
        /*0000*/ 	.byte	0x02, 0x09, 0x01, 0x00, 0x02, 0x02, 0x04, 0x00, 0x02, 0x05, 0x05, 0x00, 0x03, 0x07, 0x01, 0x01
        /*0010*/ 	.byte	0x02, 0x03, 0x03, 0x00, 0x02, 0x06, 0x01, 0x00, 0x04, 0x0b, 0x08, 0x00, 0x00, 0x00, 0x00, 0x00
        /*0020*/ 	.byte	0x00, 0x00, 0x00, 0x00


//--------------------- .nv.info.gluon_wgmma      --------------------------
	.section	.nv.info.gluon_wgmma,"",@"SHT_CUDA_INFO"
	.sectionflags	@""
	.align	4


	//----- nvinfo : EIATTR_CUDA_API_VERSION
	.align		4
        /*0000*/ 	.byte	0x04, 0x37
        /*0002*/ 	.short	(.L_7 - .L_6)
.L_6:
        /*0004*/ 	.word	0x00000082


	//----- nvinfo : EIATTR_KPARAM_INFO
	.align		4
.L_7:
        /*0008*/ 	.byte	0x04, 0x17
        /*000a*/ 	.short	(.L_9 - .L_8)
.L_8:
        /*000c*/ 	.word	0x00000000
        /*0010*/ 	.short	0x000a
        /*0012*/ 	.short	0x0048
        /*0014*/ 	.byte	0x00, 0xf4, 0x21, 0x00


	//----- nvinfo : EIATTR_KPARAM_INFO
	.align		4
.L_9:
        /*0018*/ 	.byte	0x04, 0x17
        /*001a*/ 	.short	(.L_11 - .L_10)
.L_10:
        /*001c*/ 	.word	0x00000000
        /*0020*/ 	.short	0x0009
        /*0022*/ 	.short	0x0040
        /*0024*/ 	.byte	0x00, 0xf4, 0x21, 0x00


	//----- nvinfo : EIATTR_KPARAM_INFO
	.align		4
.L_11:
        /*0028*/ 	.byte	0x04, 0x17
        /*002a*/ 	.short	(.L_13 - .L_12)
.L_12:
        /*002c*/ 	.word	0x00000000
        /*0030*/ 	.short	0x0008
        /*0032*/ 	.short	0x0038
        /*0034*/ 	.byte	0x00, 0xf0, 0x21, 0x00


	//----- nvinfo : EIATTR_KPARAM_INFO
	.align		4
.L_13:
        /*0038*/ 	.byte	0x04, 0x17
        /*003a*/ 	.short	(.L_15 - .L_14)
.L_14:
        /*003c*/ 	.word	0x00000000
        /*0040*/ 	.short	0x0007
        /*0042*/ 	.short	0x0030
        /*0044*/ 	.byte	0x00, 0xf0, 0x21, 0x00


	//----- nvinfo : EIATTR_KPARAM_INFO
	.align		4
.L_15:
        /*0048*/ 	.byte	0x04, 0x17
        /*004a*/ 	.short	(.L_17 - .L_16)
.L_16:
        /*004c*/ 	.word	0x00000000
        /*0050*/ 	.short	0x0006
        /*0052*/ 	.short	0x0028
        /*0054*/ 	.byte	0x00, 0xf0, 0x21, 0x00


	//----- nvinfo : EIATTR_KPARAM_INFO
	.align		4
.L_17:
        /*0058*/ 	.byte	0x04, 0x17
        /*005a*/ 	.short	(.L_19 - .L_18)
.L_18:
        /*005c*/ 	.word	0x00000000
        /*0060*/ 	.short	0x0005
        /*0062*/ 	.short	0x0020
        /*0064*/ 	.byte	0x00, 0xf0, 0x11, 0x00


	//----- nvinfo : EIATTR_KPARAM_INFO
	.align		4
.L_19:
        /*0068*/ 	.byte	0x04, 0x17
        /*006a*/ 	.short	(.L_21 - .L_20)
.L_20:
        /*006c*/ 	.word	0x00000000
        /*0070*/ 	.short	0x0004
        /*0072*/ 	.short	0x001c
        /*0074*/ 	.byte	0x00, 0xf0, 0x11, 0x00


	//----- nvinfo : EIATTR_KPARAM_INFO
	.align		4
.L_21:
        /*0078*/ 	.byte	0x04, 0x17
        /*007a*/ 	.short	(.L_23 - .L_22)
.L_22:
        /*007c*/ 	.word	0x00000000
        /*0080*/ 	.short	0x0003
        /*0082*/ 	.short	0x0018
        /*0084*/ 	.byte	0x00, 0xf0, 0x11, 0x00


	//----- nvinfo : EIATTR_KPARAM_INFO
	.align		4
.L_23:
        /*0088*/ 	.byte	0x04, 0x17
        /*008a*/ 	.short	(.L_25 - .L_24)
.L_24:
        /*008c*/ 	.word	0x00000000
        /*0090*/ 	.short	0x0002
        /*0092*/ 	.short	0x0010
        /*0094*/ 	.byte	0x00, 0xf4, 0x21, 0x00


	//----- nvinfo : EIATTR_KPARAM_INFO
	.align		4
.L_25:
        /*0098*/ 	.byte	0x04, 0x17
        /*009a*/ 	.short	(.L_27 - .L_26)
.L_26:
        /*009c*/ 	.word	0x00000000
        /*00a0*/ 	.short	0x0001
        /*00a2*/ 	.short	0x0008
        /*00a4*/ 	.byte	0x00, 0xf4, 0x21, 0x00


	//----- nvinfo : EIATTR_KPARAM_INFO
	.align		4
.L_27:
        /*00a8*/ 	.byte	0x04, 0x17
        /*00aa*/ 	.short	(.L_29 - .L_28)
.L_28:
        /*00ac*/ 	.word	0x00000000
        /*00b0*/ 	.short	0x0000
        /*00b2*/ 	.short	0x0000
        /*00b4*/ 	.byte	0x00, 0xf4, 0x21, 0x00


	//----- nvinfo : EIATTR_SPARSE_MMA_MASK
	.align		4
.L_29:
        /*00b8*/ 	.byte	0x03, 0x50
        /*00ba*/ 	.short	0x0000


	//----- nvinfo : EIATTR_MAXREG_COUNT
	.align		4
        /*00bc*/ 	.byte	0x03, 0x1b
        /*00be*/ 	.short	0x00ff


	//----- nvinfo : EIATTR_NUM_BARRIERS
	.align		4
        /*00c0*/ 	.byte	0x02, 0x4c
        /*00c2*/ 	.byte	0x01
	.zero		1


	//----- nvinfo : EIATTR_MERCURY_ISA_VERSION
	.align		4
        /*00c4*/ 	.byte	0x03, 0x5f
        /*00c6*/ 	.short	0x0101


	//----- nvinfo : EIATTR_INT_WARP_WIDE_INSTR_OFFSETS
	.align		4
        /*00c8*/ 	.byte	0x04, 0x31
        /*00ca*/ 	.short	(.L_31 - .L_30)


	//   ....[0]....
.L_30:
        /*00cc*/ 	.word	0x00001300


	//   ....[1]....
        /*00d0*/ 	.word	0x00001320


	//   ....[2]....
        /*00d4*/ 	.word	0x000013d0


	//   ....[3]....
        /*00d8*/ 	.word	0x000018c0


	//   ....[4]....
        /*00dc*/ 	.word	0x000018d0


	//   ....[5]....
        /*00e0*/ 	.word	0x00001940


	//   ....[6]....
        /*00e4*/ 	.word	0x00001950


	//   ....[7]....
        /*00e8*/ 	.word	0x00002070


	//   ....[8]....
        /*00ec*/ 	.word	0x00002080


	//----- nvinfo : EIATTR_COOP_GROUP_MASK_REGIDS
	.align		4
.L_31:
        /*00f0*/ 	.byte	0x04, 0x29
        /*00f2*/ 	.short	(.L_33 - .L_32)


	//   ....[0]....
.L_32:
        /*00f4*/ 	.word	0xffffffff


	//   ....[1]....
        /*00f8*/ 	.word	0xffffffff


	//   ....[2]....
        /*00fc*/ 	.word	0xffffffff


	//----- nvinfo : EIATTR_COOP_GROUP_INSTR_OFFSETS
	.align		4
.L_33:
        /*0100*/ 	.byte	0x04, 0x28
        /*0102*/ 	.short	(.L_35 - .L_34)


	//   ....[0]....
.L_34:
        /*0104*/ 	.word	0x00000150


	//   ....[1]....
        /*0108*/ 	.word	0x00000720


	//   ....[2]....
        /*010c*/ 	.word	0x00000cd0


	//----- nvinfo : EIATTR_MBARRIER_INSTR_OFFSETS
	.align		4
.L_35:
        /*0110*/ 	.byte	0x04, 0x39
        /*0112*/ 	.short	(.L_37 - .L_36)


	//   ....[0]....
.L_36:
        /*0114*/ 	.word	0x00001470
        /*0118*/ 	.word	0x000000ff
        /*011c*/ 	.word	0x00010000
        /*0120*/ 	.short	0x0100
        /*0122*/ 	.byte	0x10
	.zero		1


	//   ....[1]....
        /*0124*/ 	.word	0x000015b0
        /*0128*/ 	.word	0x000000ff
        /*012c*/ 	.word	0x00010008
        /*0130*/ 	.short	0x0100
        /*0132*/ 	.byte	0x10
	.zero		1


	//   ....[2]....
        /*0134*/ 	.word	0x00001a00
        /*0138*/ 	.word	0x000000ff
        /*013c*/ 	.word	0x00010000
        /*0140*/ 	.short	0x010a
        /*0142*/ 	.byte	0x1d
	.zero		1


	//   ....[3]....
        /*0144*/ 	.word	0x00001d90
        /*0148*/ 	.word	0x000000ff
        /*014c*/ 	.word	0x00010000
        /*0150*/ 	.short	0x0108
        /*0152*/ 	.byte	0x10
	.zero		1


	//   ....[4]....
        /*0154*/ 	.word	0x00001eb0
        /*0158*/ 	.word	0x000000ff
        /*015c*/ 	.word	0x00010008
        /*0160*/ 	.short	0x0108
        /*0162*/ 	.byte	0x10
	.zero		1


	//   ....[5]....
        /*0164*/ 	.word	0x00002110
        /*0168*/ 	.word	0x000000ff
        /*016c*/ 	.word	0x00010000
        /*0170*/ 	.short	0x010a
        /*0172*/ 	.byte	0x1d
	.zero		1


	//----- nvinfo : EIATTR_NUM_MBARRIERS
	.align		4
.L_37:
        /*0174*/ 	.byte	0x03, 0x38
        /*0176*/ 	.short	0x0002


	//----- nvinfo : EIATTR_EXIT_INSTR_OFFSETS
	.align		4
        /*0178*/ 	.byte	0x04, 0x1c
        /*017a*/ 	.short	(.L_39 - .L_38)


	//   ....[0]....
.L_38:
        /*017c*/ 	.word	0x00002100


	//----- nvinfo : EIATTR_REQNTID
	.align		4
.L_39:
        /*0180*/ 	.byte	0x04, 0x10
        /*0182*/ 	.short	(.L_41 - .L_40)
.L_40:
        /*0184*/ 	.word	0x00000100
        /*0188*/ 	.word	0x00000001
        /*018c*/ 	.word	0x00000001


	//----- nvinfo : EIATTR_CRS_STACK_SIZE
	.align		4
.L_41:
        /*0190*/ 	.byte	0x04, 0x1e
        /*0192*/ 	.short	(.L_43 - .L_42)
.L_42:
        /*0194*/ 	.word	0x00000000


	//----- nvinfo : EIATTR_CBANK_PARAM_SIZE
	.align		4
.L_43:
        /*0198*/ 	.byte	0x03, 0x19
        /*019a*/ 	.short	0x0050


	//----- nvinfo : EIATTR_PARAM_CBANK
	.align		4
        /*019c*/ 	.byte	0x04, 0x0a
        /*019e*/ 	.short	(.L_45 - .L_44)
	.align		4
.L_44:
        /*01a0*/ 	.word	index@(.nv.constant0.gluon_wgmma)
        /*01a4*/ 	.short	0x0210
        /*01a6*/ 	.short	0x0050


	//----- nvinfo : EIATTR_SW_WAR
	.align		4
.L_45:
        /*01a8*/ 	.byte	0x04, 0x36
        /*01aa*/ 	.short	(.L_47 - .L_46)
.L_46:
        /*01ac*/ 	.word	0x00000008
.L_47:


//--------------------- .nv.callgraph             --------------------------
	.section	.nv.callgraph,"",@"SHT_CUDA_CALLGRAPH"
	.align	4
	.sectionentsize	8
	.align		4
        /*0000*/ 	.word	0x00000000
	.align		4
        /*0004*/ 	.word	0xffffffff
	.align		4
        /*0008*/ 	.word	0x00000000
	.align		4
        /*000c*/ 	.word	0xfffffffe
	.align		4
        /*0010*/ 	.word	0x00000000
	.align		4
        /*0014*/ 	.word	0xfffffffd
	.align		4
        /*0018*/ 	.word	0x00000000
	.align		4
        /*001c*/ 	.word	0xfffffffc


//--------------------- .text.gluon_wgmma         --------------------------
	.section	.text.gluon_wgmma,"ax",@progbits
	.align	128
        .global         gluon_wgmma
        .type           gluon_wgmma,@function
        .size           gluon_wgmma,(.L_x_52 - gluon_wgmma)
        .other          gluon_wgmma,@"STO_CUDA_ENTRY STV_DEFAULT"
gluon_wgmma:
.text.gluon_wgmma:
[----:B------:R-:W-:Y:S01]  /*0000*/  LDC R1, c[0x0][0x28] ;  /* 0x00000a00ff017b82 */ /* 0x000fe20000000800 */
[----:B------:R-:W1:Y:S07]  /*0010*/  S2R R0, SR_TID.X ;  /* 0x0000000000007919 */ /* 0x000e6e0000002100 */
[----:B------:R-:W2:Y:S01]  /*0020*/  S2UR UR4, SR_CgaCtaId ;  /* 0x00000000000479c3 */ /* 0x000ea20000008800 */
[----:B------:R-:W-:Y:S01]  /*0030*/  UMOV UR16, 0x400 ;  /* 0x0000040000107882 */ /* 0x000fe20000000000 */
[----:B------:R-:W-:Y:S01]  /*0040*/  ULDC UR6, c[0x0][0xc] ;  /* 0x0000030000067ab9 */ /* 0x000fe20000000800 */
[----:B------:R-:W-:Y:S01]  /*0050*/  ULDC.64 UR22, c[0x0][0x250] ;  /* 0x0000940000167ab9 */ /* 0x000fe20000000a00 */
[----:B------:R-:W-:Y:S04]  /*0060*/  BSSY B0, `(.L_x_0) ;  /* 0x000001f000007945 */ /* 0x000fe80003800000 */
[----:B------:R-:W3:Y:S08]  /*0070*/  LDC R4, c[0x0][0x228] ;  /* 0x00008a00ff047b82 */ /* 0x000ef00000000800 */
[----:B------:R-:W4:Y:S08]  /*0080*/  LDC R14, c[0x0][0x230] ;  /* 0x00008c00ff0e7b82 */ /* 0x000f300000000800 */
[----:B------:R-:W-:Y:S01]  /*0090*/  S2UR UR25, SR_CTAID.Y ;  /* 0x00000000001979c3 */ /* 0x000fe20000002600 */
[----:B--2---:R-:W-:-:S03]  /*00a0*/  ULEA UR16, UR4, UR16, 0x18 ;  /* 0x0000001004107291 */ /* 0x004fc6000f8ec03f */
[----:B------:R-:W-:Y:S01]  /*00b0*/  ULDC UR4, c[0x0][0x10] ;  /* 0x0000040000047ab9 */ /* 0x000fe20000000800 */
[----:B-1----:R-:W-:-:S03]  /*00c0*/  LOP3.LUT R6, R0, 0xff, RZ, 0xc0, !PT ;  /* 0x000000ff00067812 */ /* 0x002fc600078ec0ff */
[----:B------:R-:W1:Y:S01]  /*00d0*/  S2UR UR5, SR_CTAID.Z ;  /* 0x00000000000579c3 */ /* 0x000e620000002700 */
[----:B---3--:R-:W-:Y:S01]  /*00e0*/  VIADD R4, R4, 0xffffffff ;  /* 0xffffffff04047836 */ /* 0x008fe20000000000 */
[C---:B------:R-:W-:Y:S02]  /*00f0*/  ISETP.GE.U32.AND P0, PT, R6.reuse, 0x20, PT ;  /* 0x000000200600780c */ /* 0x040fe40003f06070 */
[C---:B------:R-:W-:Y:S02]  /*0100*/  ISETP.NE.U32.AND P2, PT, R6.reuse, RZ, PT ;  /* 0x000000ff0600720c */ /* 0x040fe40003f45070 */
[----:B------:R-:W-:Y:S02]  /*0110*/  LEA R12, R6, UR16, 0x2 ;  /* 0x00000010060c7c11 */ /* 0x000fe4000f8e10ff */
[----:B------:R-:W2:Y:S01]  /*0120*/  S2UR UR32, SR_CTAID.X ;  /* 0x00000000002079c3 */ /* 0x000ea20000002500 */
[----:B----4-:R-:W-:-:S06]  /*0130*/  VIADD R13, R14, 0xffffffff ;  /* 0xffffffff0e0d7836 */ /* 0x010fcc0000000000 */
[----:B------:R3:W-:Y:S01]  /*0140*/  @!P0 STS [R12], RZ ;  /* 0x000000ff0c008388 */ /* 0x0007e20000000800 */
[----:B------:R-:W-:-:S03]  /*0150*/  NOP ;  /* 0x0000000000007918 */ /* 0x000fc60000000000 */
[----:B------:R3:W-:Y:S01]  /*0160*/  @!P2 STS [UR16+0x24], R4 ;  /* 0x00002404ff00a988 */ /* 0x0007e20008000810 */
[----:B-1----:R-:W-:-:S03]  /*0170*/  UIMAD UR4, UR5, UR4, UR25 ;  /* 0x00000004050472a4 */ /* 0x002fc6000f8e0219 */
[----:B------:R3:W-:Y:S01]  /*0180*/  @!P2 STS [UR16+0x20], R13 ;  /* 0x0000200dff00a988 */ /* 0x0007e20008000810 */
[----:B--2---:R-:W-:-:S04]  /*0190*/  UIMAD UR4, UR4, UR6, UR32 ;  /* 0x00000006040472a4 */ /* 0x004fc8000f8e0220 */
[----:B------:R-:W-:-:S03]  /*01a0*/  UIMAD UR5, UR4, 0x180, URZ ;  /* 0x00000180040578a4 */ /* 0x000fc6000f8e023f */
[----:B------:R-:W-:Y:S01]  /*01b0*/  UMOV UR4, URZ ;  /* 0x0000003f00047c82 */ /* 0x000fe20008000000 */
[----:B------:R-:W-:-:S04]  /*01c0*/  UIADD3 UR18, UP0, UR5, UR22, URZ ;  /* 0x0000001605127290 */ /* 0x000fc8000ff1e03f */
[----:B------:R-:W-:Y:S01]  /*01d0*/  ULEA.HI.X.SX32 UR19, UR5, UR23, 0x1, UP0 ;  /* 0x0000001705137291 */ /* 0x000fe200080f0e3f */
[----:B---3--:R-:W-:Y:S11]  /*01e0*/  @P2 BRA `(.L_x_1) ;  /* 0x0000000000182947 */ /* 0x008ff60003800000 */
[----:B------:R-:W1:Y:S01]  /*01f0*/  LDS R2, [UR16+0x8] ;  /* 0x00000810ff027984 */ /* 0x000e620008000800 */
[----:B------:R-:W2:Y:S01]  /*0200*/  LDC.64 R8, c[0x0][0x210] ;  /* 0x00008400ff087b82 */ /* 0x000ea20000000a00 */
[----:B------:R-:W-:Y:S02]  /*0210*/  IMAD.MOV.U32 R3, RZ, RZ, 0x70 ;  /* 0x00000070ff037424 */ /* 0x000fe400078e00ff */
[----:B--2---:R2:W-:Y:S03]  /*0220*/  STS.64 [UR16], R8 ;  /* 0x00000008ff007988 */ /* 0x0045e60008000a10 */
[----:B-1----:R-:W-:-:S05]  /*0230*/  LOP3.LUT R2, R2, 0x10, R3, 0xd8, !PT ;  /* 0x0000001002027812 */ /* 0x002fca00078ed803 */
[----:B------:R2:W-:Y:S02]  /*0240*/  STS [UR16+0x8], R2 ;  /* 0x00000802ff007988 */ /* 0x0005e40008000810 */
.L_x_1:
[----:B------:R-:W-:Y:S05]  /*0250*/  BSYNC B0 ;  /* 0x0000000000007941 */ /* 0x000fea0003800000 */
.L_x_0:
[----:B------:R-:W-:Y:S04]  /*0260*/  BSSY B0, `(.L_x_2) ;  /* 0x000000a000007945 */ /* 0x000fe80003800000 */
[----:B------:R-:W-:Y:S05]  /*0270*/  @P2 BRA `(.L_x_3) ;  /* 0x0000000000202947 */ /* 0x000fea0003800000 */
[----:B--2---:R-:W1:Y:S01]  /*0280*/  LDS R2, [UR16+0x34] ;  /* 0x00003410ff027984 */ /* 0x004e620008000800 */
[----:B------:R-:W-:Y:S02]  /*0290*/  IMAD.MOV.U32 R3, RZ, RZ, 0x3f000000 ;  /* 0x3f000000ff037424 */ /* 0x000fe400078e00ff */
[----:B------:R-:W-:Y:S01]  /*02a0*/  @!P2 IMAD.MOV.U32 R5, RZ, RZ, 0x7f ;  /* 0x0000007fff05a424 */ /* 0x000fe200078e00ff */
[----:B------:R-:W2:Y:S02]  /*02b0*/  @!P2 LDS R8, [UR16+0x38] ;  /* 0x00003810ff08a984 */ /* 0x000ea40008000800 */
[----:B-1----:R-:W-:Y:S02]  /*02c0*/  LOP3.LUT R2, R2, 0xff000000, R3, 0xb8, !PT ;  /* 0xff00000002027812 */ /* 0x002fe400078eb803 */
[----:B--2---:R-:W-:-:S03]  /*02d0*/  @!P2 LOP3.LUT R3, R8, 0xff, R5, 0xb8, !PT ;  /* 0x000000ff0803a812 */ /* 0x004fc600078eb805 */
[----:B------:R1:W-:Y:S04]  /*02e0*/  STS [UR16+0x34], R2 ;  /* 0x00003402ff007988 */ /* 0x0003e80008000810 */
[----:B------:R1:W-:Y:S02]  /*02f0*/  @!P2 STS [UR16+0x38], R3 ;  /* 0x00003803ff00a988 */ /* 0x0003e40008000810 */
.L_x_3:
[----:B------:R-:W-:Y:S05]  /*0300*/  BSYNC B0 ;  /* 0x0000000000007941 */ /* 0x000fea0003800000 */
.L_x_2:
[----:B------:R-:W-:Y:S04]  /*0310*/  BSSY B0, `(.L_x_4) ;  /* 0x000000e000007945 */ /* 0x000fe80003800000 */
[----:B------:R-:W-:Y:S05]  /*0320*/  @P2 BRA `(.L_x_5) ;  /* 0x0000000000302947 */ /* 0x000fea0003800000 */
[----:B-1----:R-:W1:Y:S01]  /*0330*/  LDS R3, [UR16+0x34] ;  /* 0x00003410ff037984 */ /* 0x002e620008000800 */
[----:B------:R-:W3:Y:S03]  /*0340*/  LDC.64 R10, c[0x0][0x238] ;  /* 0x00008e00ff0a7b82 */ /* 0x000ee60000000a00 */
[----:B--2---:R-:W2:Y:S01]  /*0350*/  LDS R2, [UR16+0x1c] ;  /* 0x00001c10ff027984 */ /* 0x004ea20008000800 */
[C---:B---3--:R-:W-:Y:S01]  /*0360*/  SHF.L.U64.HI R8, R10.reuse, 0x1, R11 ;  /* 0x000000010a087819 */ /* 0x048fe2000001020b */
[----:B------:R-:W-:-:S03]  /*0370*/  IMAD.SHL.U32 R5, R10, 0x2, RZ ;  /* 0x000000020a057824 */ /* 0x000fc600078e00ff */
[--C-:B------:R-:W-:Y:S02]  /*0380*/  SHF.R.U32.HI R7, RZ, 0x4, R8.reuse ;  /* 0x00000004ff077819 */ /* 0x100fe40000011608 */
[----:B------:R-:W-:-:S05]  /*0390*/  SHF.R.U64 R5, R5, 0x4, R8 ;  /* 0x0000000405057819 */ /* 0x000fca0000001208 */
[----:B------:R3:W-:Y:S01]  /*03a0*/  STS [UR16+0xc], R5 ;  /* 0x00000c05ff007988 */ /* 0x0007e20008000810 */
[----:B-1----:R-:W-:Y:S02]  /*03b0*/  LOP3.LUT R3, R3, 0x7, RZ, 0xb8, !PT ;  /* 0x0000000703037812 */ /* 0x002fe400078eb8ff */
[----:B--2---:R-:W-:-:S03]  /*03c0*/  LOP3.LUT R2, R2, 0xf, R7, 0xb8, !PT ;  /* 0x0000000f02027812 */ /* 0x004fc600078eb807 */
[----:B------:R3:W-:Y:S04]  /*03d0*/  STS [UR16+0x34], R3 ;  /* 0x00003403ff007988 */ /* 0x0007e80008000810 */
[----:B------:R3:W-:Y:S02]  /*03e0*/  STS [UR16+0x1c], R2 ;  /* 0x00001c02ff007988 */ /* 0x0007e40008000810 */
.L_x_5:
[----:B------:R-:W-:Y:S05]  /*03f0*/  BSYNC B0 ;  /* 0x0000000000007941 */ /* 0x000fea0003800000 */
.L_x_4:
[----:B------:R-:W-:Y:S04]  /*0400*/  BSSY B1, `(.L_x_6) ;  /* 0x000001a000017945 */ /* 0x000fe80003800000 */
[----:B------:R-:W-:Y:S04]  /*0410*/  BSSY B0, `(.L_x_7) ;  /* 0x0000015000007945 */ /* 0x000fe80003800000 */
[----:B------:R-:W-:Y:S05]  /*0420*/  @P2 BRA `(.L_x_8) ;  /* 0x0000000000202947 */ /* 0x000fea0003800000 */
[----:B-123--:R-:W1:Y:S02]  /*0430*/  LDS R2, [UR16+0x34] ;  /* 0x00003410ff027984 */ /* 0x00ee640008000800 */
[----:B-1----:R-:W-:-:S05]  /*0440*/  LOP3.LUT R2, R2, 0x38, RZ, 0xb8, !PT ;  /* 0x0000003802027812 */ /* 0x002fca00078eb8ff */
[----:B------:R1:W-:Y:S01]  /*0450*/  STS [UR16+0x34], R2 ;  /* 0x00003402ff007988 */ /* 0x0003e20008000810 */
[----:B------:R-:W-:Y:S05]  /*0460*/  @P2 BRA `(.L_x_9) ;  /* 0x0000000000202947 */ /* 0x000fea0003800000 */
[----:B-1----:R-:W1:Y:S01]  /*0470*/  LDS R2, [UR16+0x8] ;  /* 0x00000810ff027984 */ /* 0x002e620008000800 */
[----:B------:R-:W-:-:S05]  /*0480*/  IMAD.MOV.U32 R3, RZ, RZ, 0x780 ;  /* 0x00000780ff037424 */ /* 0x000fca00078e00ff */
[----:B-1----:R-:W-:-:S05]  /*0490*/  LOP3.LUT R2, R2, 0x300, R3, 0xd8, !PT ;  /* 0x0000030002027812 */ /* 0x002fca00078ed803 */
[----:B------:R4:W-:Y:S02]  /*04a0*/  STS [UR16+0x8], R2 ;  /* 0x00000802ff007988 */ /* 0x0009e40008000810 */
.L_x_8:
[----:B------:R-:W-:Y:S05]  /*04b0*/  @P2 BRA `(.L_x_10) ;  /* 0x0000000000282947 */ /* 0x000fea0003800000 */
[----:B-1234-:R-:W1:Y:S02]  /*04c0*/  LDS R2, [UR16+0x8] ;  /* 0x00000810ff027984 */ /* 0x01ee640008000800 */
[----:B-1----:R-:W-:-:S05]  /*04d0*/  LOP3.LUT R2, R2, 0x1800, RZ, 0xb8, !PT ;  /* 0x0000180002027812 */ /* 0x002fca00078eb8ff */
[----:B------:R2:W-:Y:S02]  /*04e0*/  STS [UR16+0x8], R2 ;  /* 0x00000802ff007988 */ /* 0x0005e40008000810 */
.L_x_9:
[----:B------:R-:W-:Y:S05]  /*04f0*/  @P2 BREAK B0 ;  /* 0x0000000000002942 */ /* 0x000fea0003800000 */
[----:B------:R-:W-:Y:S05]  /*0500*/  @P2 BRA `(.L_x_11) ;  /* 0x0000000000242947 */ /* 0x000fea0003800000 */
[----:B------:R-:W3:Y:S01]  /*0510*/  LDS R3, [UR16+0x8] ;  /* 0x00000810ff037984 */ /* 0x000ee20008000800 */
[----:B-12---:R-:W-:-:S05]  /*0520*/  IMAD.MOV.U32 R2, RZ, RZ, 0x6000 ;  /* 0x00006000ff027424 */ /* 0x006fca00078e00ff */
[----:B---3--:R-:W-:-:S04]  /*0530*/  LOP3.LUT R2, R3, 0x6000, R2, 0xd8, !PT ;  /* 0x0000600003027812 */ /* 0x008fc800078ed802 */
[----:B------:R-:W-:-:S05]  /*0540*/  LOP3.LUT R2, R2, 0x400000, RZ, 0xb8, !PT ;  /* 0x0040000002027812 */ /* 0x000fca00078eb8ff */
[----:B------:R5:W-:Y:S02]  /*0550*/  STS [UR16+0x8], R2 ;  /* 0x00000802ff007988 */ /* 0x000be40008000810 */
.L_x_10:
[----:B------:R-:W-:Y:S05]  /*0560*/  BSYNC B0 ;  /* 0x0000000000007941 */ /* 0x000fea0003800000 */
.L_x_7:
[----:B-12345:R-:W1:Y:S02]  /*0570*/  @!P2 LDS R2, [UR16+0x8] ;  /* 0x00000810ff02a984 */ /* 0x03ee640008000800 */
[----:B-1----:R-:W-:-:S05]  /*0580*/  @!P2 LOP3.LUT R2, R2, 0x8000, RZ, 0xb8, !PT ;  /* 0x000080000202a812 */ /* 0x002fca00078eb8ff */
[----:B------:R3:W-:Y:S02]  /*0590*/  @!P2 STS [UR16+0x8], R2 ;  /* 0x00000802ff00a988 */ /* 0x0007e40008000810 */
.L_x_11:
[----:B------:R-:W-:Y:S05]  /*05a0*/  BSYNC B1 ;  /* 0x0000000000017941 */ /* 0x000fea0003800000 */
.L_x_6:
[----:B------:R-:W-:Y:S05]  /*05b0*/  WARPSYNC.ALL ;  /* 0x0000000000007948 */ /* 0x000fea0003800000 */
[----:B------:R-:W4:Y:S02]  /*05c0*/  LDC R5, c[0x0][0x22c] ;  /* 0x00008b00ff057b82 */ /* 0x000f240000000800 */
[----:B----4-:R-:W-:Y:S01]  /*05d0*/  VIADD R5, R5, 0xffffffff ;  /* 0xffffffff05057836 */ /* 0x010fe20000000000 */
[----:B------:R-:W-:Y:S06]  /*05e0*/  @P0 BRA `(.L_x_12) ;  /* 0x0000000000280947 */ /* 0x000fec0003800000 */
[----:B-123--:R-:W1:Y:S01]  /*05f0*/  S2R R2, SR_LANEID ;  /* 0x0000000000027919 */ /* 0x00ee620000000000 */
[----:B------:R-:W-:Y:S05]  /*0600*/  WARPSYNC.ALL ;  /* 0x0000000000007948 */ /* 0x000fea0003800000 */
[----:B-1----:R-:W-:-:S05]  /*0610*/  IMAD.SHL.U32 R7, R2, 0x4, RZ ;  /* 0x0000000402077824 */ /* 0x002fca00078e00ff */
[----:B------:R-:W1:Y:S01]  /*0620*/  LDS R9, [R7+UR16] ;  /* 0x0000001007097984 */ /* 0x000e620008000800 */
[----:B------:R-:W-:-:S05]  /*0630*/  IADD3 R2, P1, R7, UR18, RZ ;  /* 0x0000001207027c10 */ /* 0x000fca000ff3e0ff */
[----:B------:R-:W-:-:S05]  /*0640*/  IMAD.X R3, RZ, RZ, UR19, P1 ;  /* 0x00000013ff037e24 */ /* 0x000fca00088e06ff */
[----:B-1----:R4:W5:Y:S01]  /*0650*/  ATOMG.E.EXCH.STRONG.GPU PT, RZ, [R2], R9 ;  /* 0x0000000902ff73a8 */ /* 0x00296200041ee100 */
[----:B------:R-:W-:-:S04]  /*0660*/  DEPBAR {5,4,3,2,1,0} ;  /* 0x0000003f0000791a */ /* 0x000fc80000000000 */
[----:B------:R4:W-:Y:S01]  /*0670*/  UTMACCTL.IV [UR18] ;  /* 0x00000000120079b9 */ /* 0x0009e20008000000 */
[----:B------:R-:W-:Y:S01]  /*0680*/  NOP ;  /* 0x0000000000007918 */ /* 0x000fe20000000000 */
.L_x_12:
[----:B------:R-:W-:Y:S05]  /*0690*/  @P0 BRA `(.L_x_13) ;  /* 0x00000000000c0947 */ /* 0x000fea0003800000 */
[----:B------:R0:W-:Y:S01]  /*06a0*/  UTMACMDFLUSH ;  /* 0x00000000000079b7 */ /* 0x0001e20000000000 */
[----:B------:R-:W-:Y:S05]  /*06b0*/  @P0 BRA `(.L_x_13) ;  /* 0x0000000000040947 */ /* 0x000fea0003800000 */
[----:B------:R-:W-:-:S04]  /*06c0*/  DEPBAR.LE SB0, 0x0 ;  /* 0x000080000000791a */ /* 0x000fc80000000000 */
.L_x_13:
[----:B------:R-:W-:Y:S05]  /*06d0*/  WARPSYNC.ALL ;  /* 0x0000000000007948 */ /* 0x000fea0003800000 */
[----:B-----5:R-:W-:Y:S06]  /*06e0*/  BAR.SYNC.DEFER_BLOCKING 0x0 ;  /* 0x0000000000007b1d */ /* 0x020fec0000010000 */
[----:B------:R-:W-:Y:S02]  /*06f0*/  BSSY B1, `(.L_x_14) ;  /* 0x000000b000017945 */ /* 0x000fe40003800000 */
[----:B------:R-:W-:Y:S06]  /*0700*/  BAR.SYNC.DEFER_BLOCKING 0x0 ;  /* 0x0000000000007b1d */ /* 0x000fec0000010000 */
[----:B------:R5:W-:Y:S01]  /*0710*/  @!P0 STS [R12], RZ ;  /* 0x000000ff0c008388 */ /* 0x000be20000000800 */
[----:B------:R-:W-:Y:S01]  /*0720*/  NOP ;  /* 0x0000000000007918 */ /* 0x000fe20000000000 */
[----:B------:R-:W-:Y:S05]  /*0730*/  @P2 BRA `(.L_x_15) ;  /* 0x0000000000182947 */ /* 0x000fea0003800000 */
[----:B-1234-:R-:W1:Y:S01]  /*0740*/  LDS R2, [UR16+0x8] ;  /* 0x00000810ff027984 */ /* 0x01ee620008000800 */
[----:B------:R-:W2:Y:S01]  /*0750*/  LDC.64 R8, c[0x0][0x218] ;  /* 0x00008600ff087b82 */ /* 0x000ea20000000a00 */
[----:B------:R-:W-:Y:S02]  /*0760*/  IMAD.MOV.U32 R3, RZ, RZ, 0x70 ;  /* 0x00000070ff037424 */ /* 0x000fe400078e00ff */
[----:B--2---:R2:W-:Y:S03]  /*0770*/  STS.64 [UR16], R8 ;  /* 0x00000008ff007988 */ /* 0x0045e60008000a10 */
[----:B-1----:R-:W-:-:S05]  /*0780*/  LOP3.LUT R2, R2, 0x10, R3, 0xd8, !PT ;  /* 0x0000001002027812 */ /* 0x002fca00078ed803 */
[----:B------:R2:W-:Y:S02]  /*0790*/  STS [UR16+0x8], R2 ;  /* 0x00000802ff007988 */ /* 0x0005e40008000810 */
.L_x_15:
[----:B----4-:R-:W-:Y:S05]  /*07a0*/  BSYNC B1 ;  /* 0x0000000000017941 */ /* 0x010fea0003800000 */
.L_x_14:
[----:B------:R-:W-:Y:S04]  /*07b0*/  BSSY B1, `(.L_x_16) ;  /* 0x000000a000017945 */ /* 0x000fe80003800000 */
[----:B------:R-:W-:Y:S05]  /*07c0*/  @P2 BRA `(.L_x_17) ;  /* 0x0000000000202947 */ /* 0x000fea0003800000 */
[----:B-123--:R-:W1:Y:S01]  /*07d0*/  LDS R2, [UR16+0x34] ;  /* 0x00003410ff027984 */ /* 0x00ee620008000800 */
[----:B------:R-:W-:Y:S02]  /*07e0*/  IMAD.MOV.U32 R7, RZ, RZ, 0x3f000000 ;  /* 0x3f000000ff077424 */ /* 0x000fe400078e00ff */
[----:B------:R-:W-:Y:S01]  /*07f0*/  @!P2 IMAD.MOV.U32 R3, RZ, RZ, 0x3f ;  /* 0x0000003fff03a424 */ /* 0x000fe200078e00ff */
[----:B------:R-:W2:Y:S02]  /*0800*/  @!P2 LDS R8, [UR16+0x38] ;  /* 0x00003810ff08a984 */ /* 0x000ea40008000800 */
[----:B-1----:R-:W-:Y:S02]  /*0810*/  LOP3.LUT R2, R2, 0xff000000, R7, 0xb8, !PT ;  /* 0xff00000002027812 */ /* 0x002fe400078eb807 */
[----:B--2---:R-:W-:-:S03]  /*0820*/  @!P2 LOP3.LUT R3, R8, 0xff, R3, 0xb8, !PT ;  /* 0x000000ff0803a812 */ /* 0x004fc600078eb803 */
[----:B------:R4:W-:Y:S04]  /*0830*/  STS [UR16+0x34], R2 ;  /* 0x00003402ff007988 */ /* 0x0009e80008000810 */
[----:B------:R4:W-:Y:S02]  /*0840*/  @!P2 STS [UR16+0x38], R3 ;  /* 0x00003803ff00a988 */ /* 0x0009e40008000810 */
.L_x_17:
[----:B------:R-:W-:Y:S05]  /*0850*/  BSYNC B1 ;  /* 0x0000000000017941 */ /* 0x000fea0003800000 */
.L_x_16:
[----:B------:R-:W-:Y:S04]  /*0860*/  BSSY B1, `(.L_x_18) ;  /* 0x0000004000017945 */ /* 0x000fe80003800000 */
[----:B------:R-:W-:Y:S05]  /*0870*/  @P2 BRA `(.L_x_19) ;  /* 0x0000000000082947 */ /* 0x000fea0003800000 */
[----:B------:R1:W-:Y:S04]  /*0880*/  STS [UR16+0x24], R13 ;  /* 0x0000240dff007988 */ /* 0x0003e80008000810 */
[----:B------:R1:W-:Y:S02]  /*0890*/  STS [UR16+0x20], R5 ;  /* 0x00002005ff007988 */ /* 0x0003e40008000810 */
.L_x_19:
[----:B------:R-:W-:Y:S05]  /*08a0*/  BSYNC B1 ;  /* 0x0000000000017941 */ /* 0x000fea0003800000 */
.L_x_18:
[----:B------:R-:W-:Y:S04]  /*08b0*/  BSSY B1, `(.L_x_20) ;  /* 0x000000e000017945 */ /* 0x000fe80003800000 */
[----:B------:R-:W-:Y:S05]  /*08c0*/  @P2 BRA `(.L_x_21) ;  /* 0x0000000000302947 */ /* 0x000fea0003800000 */
[----:B----4-:R-:W4:Y:S01]  /*08d0*/  LDS R3, [UR16+0x34] ;  /* 0x00003410ff037984 */ /* 0x010f220008000800 */
[----:B------:R-:W4:Y:S03]  /*08e0*/  LDC.64 R10, c[0x0][0x240] ;  /* 0x00009000ff0a7b82 */ /* 0x000f260000000a00 */
[----:B-123--:R-:W1:Y:S01]  /*08f0*/  LDS R2, [UR16+0x1c] ;  /* 0x00001c10ff027984 */ /* 0x00ee620008000800 */
[C---:B----4-:R-:W-:Y:S01]  /*0900*/  SHF.L.U64.HI R8, R10.reuse, 0x1, R11 ;  /* 0x000000010a087819 */ /* 0x050fe2000001020b */
[----:B------:R-:W-:-:S03]  /*0910*/  IMAD.SHL.U32 R7, R10, 0x2, RZ ;  /* 0x000000020a077824 */ /* 0x000fc600078e00ff */
[--C-:B------:R-:W-:Y:S02]  /*0920*/  SHF.R.U32.HI R9, RZ, 0x4, R8.reuse ;  /* 0x00000004ff097819 */ /* 0x100fe40000011608 */
[----:B------:R-:W-:-:S05]  /*0930*/  SHF.R.U64 R7, R7, 0x4, R8 ;  /* 0x0000000407077819 */ /* 0x000fca0000001208 */
[----:B------:R2:W-:Y:S01]  /*0940*/  STS [UR16+0xc], R7 ;  /* 0x00000c07ff007988 */ /* 0x0005e20008000810 */
[----:B------:R-:W-:Y:S02]  /*0950*/  LOP3.LUT R3, R3, 0x7, RZ, 0xb8, !PT ;  /* 0x0000000703037812 */ /* 0x000fe400078eb8ff */
[----:B-1----:R-:W-:-:S03]  /*0960*/  LOP3.LUT R2, R2, 0xf, R9, 0xb8, !PT ;  /* 0x0000000f02027812 */ /* 0x002fc600078eb809 */
[----:B------:R2:W-:Y:S04]  /*0970*/  STS [UR16+0x34], R3 ;  /* 0x00003403ff007988 */ /* 0x0005e80008000810 */
[----:B------:R2:W-:Y:S02]  /*0980*/  STS [UR16+0x1c], R2 ;  /* 0x00001c02ff007988 */ /* 0x0005e40008000810 */
.L_x_21:
[----:B------:R-:W-:Y:S05]  /*0990*/  BSYNC B1 ;  /* 0x0000000000017941 */ /* 0x000fea0003800000 */
.L_x_20:
[----:B------:R-:W-:Y:S04]  /*09a0*/  BSSY B2, `(.L_x_22) ;  /* 0x000001a000027945 */ /* 0x000fe80003800000 */
[----:B------:R-:W-:Y:S04]  /*09b0*/  BSSY B1, `(.L_x_23) ;  /* 0x0000015000017945 */ /* 0x000fe80003800000 */
[----:B------:R-:W-:Y:S05]  /*09c0*/  @P2 BRA `(.L_x_24) ;  /* 0x0000000000202947 */ /* 0x000fea0003800000 */
[----:B-1234-:R-:W1:Y:S02]  /*09d0*/  LDS R2, [UR16+0x34] ;  /* 0x00003410ff027984 */ /* 0x01ee640008000800 */
[----:B-1----:R-:W-:-:S05]  /*09e0*/  LOP3.LUT R2, R2, 0x38, RZ, 0xb8, !PT ;  /* 0x0000003802027812 */ /* 0x002fca00078eb8ff */
[----:B------:R1:W-:Y:S01]  /*09f0*/  STS [UR16+0x34], R2 ;  /* 0x00003402ff007988 */ /* 0x0003e20008000810 */
[----:B------:R-:W-:Y:S05]  /*0a00*/  @P2 BRA `(.L_x_25) ;  /* 0x0000000000202947 */ /* 0x000fea0003800000 */
[----:B-1----:R-:W1:Y:S01]  /*0a10*/  LDS R2, [UR16+0x8] ;  /* 0x00000810ff027984 */ /* 0x002e620008000800 */
[----:B------:R-:W-:-:S05]  /*0a20*/  IMAD.MOV.U32 R3, RZ, RZ, 0x780 ;  /* 0x00000780ff037424 */ /* 0x000fca00078e00ff */
[----:B-1----:R-:W-:-:S05]  /*0a30*/  LOP3.LUT R2, R2, 0x300, R3, 0xd8, !PT ;  /* 0x0000030002027812 */ /* 0x002fca00078ed803 */
[----:B------:R1:W-:Y:S02]  /*0a40*/  STS [UR16+0x8], R2 ;  /* 0x00000802ff007988 */ /* 0x0003e40008000810 */
.L_x_24:
[----:B------:R-:W-:Y:S05]  /*0a50*/  @P2 BRA `(.L_x_26) ;  /* 0x0000000000282947 */ /* 0x000fea0003800000 */
[----:B-1234-:R-:W1:Y:S02]  /*0a60*/  LDS R2, [UR16+0x8] ;  /* 0x00000810ff027984 */ /* 0x01ee640008000800 */
[----:B-1----:R-:W-:-:S05]  /*0a70*/  LOP3.LUT R2, R2, 0x1800, RZ, 0xb8, !PT ;  /* 0x0000180002027812 */ /* 0x002fca00078eb8ff */
[----:B------:R2:W-:Y:S02]  /*0a80*/  STS [UR16+0x8], R2 ;  /* 0x00000802ff007988 */ /* 0x0005e40008000810 */
.L_x_25:
[----:B------:R-:W-:Y:S05]  /*0a90*/  @P2 BREAK B1 ;  /* 0x0000000000012942 */ /* 0x000fea0003800000 */
[----:B------:R-:W-:Y:S05]  /*0aa0*/  @P2 BRA `(.L_x_27) ;  /* 0x0000000000242947 */ /* 0x000fea0003800000 */
[----:B-12---:R-:W1:Y:S01]  /*0ab0*/  LDS R2, [UR16+0x8] ;  /* 0x00000810ff027984 */ /* 0x006e620008000800 */
[----:B------:R-:W-:-:S05]  /*0ac0*/  IMAD.MOV.U32 R3, RZ, RZ, 0x6000 ;  /* 0x00006000ff037424 */ /* 0x000fca00078e00ff */
[----:B-1----:R-:W-:-:S04]  /*0ad0*/  LOP3.LUT R2, R2, 0x6000, R3, 0xd8, !PT ;  /* 0x0000600002027812 */ /* 0x002fc800078ed803 */
[----:B------:R-:W-:-:S05]  /*0ae0*/  LOP3.LUT R2, R2, 0x400000, RZ, 0xb8, !PT ;  /* 0x0040000002027812 */ /* 0x000fca00078eb8ff */
[----:B------:R1:W-:Y:S02]  /*0af0*/  STS [UR16+0x8], R2 ;  /* 0x00000802ff007988 */ /* 0x0003e40008000810 */
.L_x_26:
[----:B------:R-:W-:Y:S05]  /*0b00*/  BSYNC B1 ;  /* 0x0000000000017941 */ /* 0x000fea0003800000 */
.L_x_23:
[----:B-1234-:R-:W1:Y:S02]  /*0b10*/  @!P2 LDS R2, [UR16+0x8] ;  /* 0x00000810ff02a984 */ /* 0x01ee640008000800 */
[----:B-1----:R-:W-:-:S05]  /*0b20*/  @!P2 LOP3.LUT R2, R2, 0x8000, RZ, 0xb8, !PT ;  /* 0x000080000202a812 */ /* 0x002fca00078eb8ff */
[----:B------:R3:W-:Y:S02]  /*0b30*/  @!P2 STS [UR16+0x8], R2 ;  /* 0x00000802ff00a988 */ /* 0x0007e40008000810 */
.L_x_27:
[----:B------:R-:W-:Y:S05]  /*0b40*/  BSYNC B2 ;  /* 0x0000000000027941 */ /* 0x000fea0003800000 */
.L_x_22:
[----:B------:R-:W-:Y:S05]  /*0b50*/  WARPSYNC.ALL ;  /* 0x0000000000007948 */ /* 0x000fea0003800000 */
[----:B------:R-:W-:-:S04]  /*0b60*/  UIADD3 UR21, UR5, 0x80, URZ ;  /* 0x0000008005157890 */ /* 0x000fc8000fffe03f */
[----:B------:R-:W-:-:S04]  /*0b70*/  UIADD3 UR20, UP0, UR21, UR22, URZ ;  /* 0x0000001615147290 */ /* 0x000fc8000ff1e03f */
[----:B------:R-:W-:Y:S01]  /*0b80*/  ULEA.HI.X.SX32 UR21, UR21, UR23, 0x1, UP0 ;  /* 0x0000001715157291 */ /* 0x000fe200080f0e3f */
[----:B------:R-:W-:Y:S11]  /*0b90*/  @P0 BRA `(.L_x_28) ;  /* 0x0000000000280947 */ /* 0x000ff60003800000 */
[----:B-123--:R-:W1:Y:S01]  /*0ba0*/  S2R R2, SR_LANEID ;  /* 0x0000000000027919 */ /* 0x00ee620000000000 */
[----:B------:R-:W-:Y:S05]  /*0bb0*/  WARPSYNC.ALL ;  /* 0x0000000000007948 */ /* 0x000fea0003800000 */
[----:B-1----:R-:W-:-:S05]  /*0bc0*/  IMAD.SHL.U32 R8, R2, 0x4, RZ ;  /* 0x0000000402087824 */ /* 0x002fca00078e00ff */
[----:B------:R-:W1:Y:S01]  /*0bd0*/  LDS R7, [R8+UR16] ;  /* 0x0000001008077984 */ /* 0x000e620008000800 */
[----:B------:R-:W-:-:S05]  /*0be0*/  IADD3 R2, P1, R8, UR20, RZ ;  /* 0x0000001408027c10 */ /* 0x000fca000ff3e0ff */
[----:B------:R-:W-:-:S05]  /*0bf0*/  IMAD.X R3, RZ, RZ, UR21, P1 ;  /* 0x00000015ff037e24 */ /* 0x000fca00088e06ff */
[----:B-1----:R4:W2:Y:S01]  /*0c00*/  ATOMG.E.EXCH.STRONG.GPU PT, RZ, [R2], R7 ;  /* 0x0000000702ff73a8 */ /* 0x0028a200041ee100 */
[----:B------:R-:W-:-:S04]  /*0c10*/  DEPBAR {5,4,3,2,1,0} ;  /* 0x0000003f0000791a */ /* 0x000fc80000000000 */
[----:B------:R4:W-:Y:S01]  /*0c20*/  UTMACCTL.IV [UR20] ;  /* 0x00000000140079b9 */ /* 0x0009e20008000000 */
[----:B------:R-:W-:Y:S01]  /*0c30*/  NOP ;  /* 0x0000000000007918 */ /* 0x000fe20000000000 */
.L_x_28:
[----:B------:R-:W-:Y:S05]  /*0c40*/  @P0 BRA `(.L_x_29) ;  /* 0x00000000000c0947 */ /* 0x000fea0003800000 */
[----:B------:R0:W-:Y:S01]  /*0c50*/  UTMACMDFLUSH ;  /* 0x00000000000079b7 */ /* 0x0001e20000000000 */
[----:B------:R-:W-:Y:S05]  /*0c60*/  @P0 BRA `(.L_x_29) ;  /* 0x0000000000040947 */ /* 0x000fea0003800000 */
[----:B------:R-:W-:-:S04]  /*0c70*/  DEPBAR.LE SB0, 0x0 ;  /* 0x000080000000791a */ /* 0x000fc80000000000 */
.L_x_29:
[----:B------:R-:W-:Y:S05]  /*0c80*/  WARPSYNC.ALL ;  /* 0x0000000000007948 */ /* 0x000fea0003800000 */
[----:B--2---:R-:W-:Y:S06]  /*0c90*/  BAR.SYNC.DEFER_BLOCKING 0x0 ;  /* 0x0000000000007b1d */ /* 0x004fec0000010000 */
[----:B------:R-:W-:Y:S02]  /*0ca0*/  BSSY B2, `(.L_x_30) ;  /* 0x000000b000027945 */ /* 0x000fe40003800000 */
[----:B------:R-:W-:Y:S06]  /*0cb0*/  BAR.SYNC.DEFER_BLOCKING 0x0 ;  /* 0x0000000000007b1d */ /* 0x000fec0000010000 */
[----:B------:R2:W-:Y:S01]  /*0cc0*/  @!P0 STS [R12], RZ ;  /* 0x000000ff0c008388 */ /* 0x0005e20000000800 */
[----:B------:R-:W-:Y:S01]  /*0cd0*/  NOP ;  /* 0x0000000000007918 */ /* 0x000fe20000000000 */
[----:B------:R-:W-:Y:S05]  /*0ce0*/  @P2 BRA `(.L_x_31) ;  /* 0x0000000000182947 */ /* 0x000fea0003800000 */
[----:B-1-34-:R-:W1:Y:S01]  /*0cf0*/  LDS R2, [UR16+0x8] ;  /* 0x00000810ff027984 */ /* 0x01ae620008000800 */
[----:B------:R-:W3:Y:S01]  /*0d00*/  LDC.64 R8, c[0x0][0x220] ;  /* 0x00008800ff087b82 */ /* 0x000ee20000000a00 */
[----:B------:R-:W-:Y:S02]  /*0d10*/  IMAD.MOV.U32 R3, RZ, RZ, 0x70 ;  /* 0x00000070ff037424 */ /* 0x000fe400078e00ff */
[----:B---3--:R3:W-:Y:S03]  /*0d20*/  STS.64 [UR16], R8 ;  /* 0x00000008ff007988 */ /* 0x0087e60008000a10 */
[----:B-1----:R-:W-:-:S05]  /*0d30*/  LOP3.LUT R2, R2, 0x10, R3, 0xd8, !PT ;  /* 0x0000001002027812 */ /* 0x002fca00078ed803 */
[----:B------:R3:W-:Y:S02]  /*0d40*/  STS [UR16+0x8], R2 ;  /* 0x00000802ff007988 */ /* 0x0007e40008000810 */
.L_x_31:
[----:B----4-:R-:W-:Y:S05]  /*0d50*/  BSYNC B2 ;  /* 0x0000000000027941 */ /* 0x010fea0003800000 */
.L_x_30:
[----:B------:R-:W-:Y:S04]  /*0d60*/  BSSY B3, `(.L_x_32) ;  /* 0x0000011000037945 */ /* 0x000fe80003800000 */
[----:B------:R-:W-:Y:S04]  /*0d70*/  BSSY B2, `(.L_x_33) ;  /* 0x000000e000027945 */ /* 0x000fe80003800000 */
[----:B------:R-:W-:Y:S05]  /*0d80*/  @P2 BRA `(.L_x_34) ;  /* 0x0000000000242947 */ /* 0x000fea0003800000 */
[----:B-1-3--:R-:W1:Y:S01]  /*0d90*/  LDS R2, [UR16+0x34] ;  /* 0x00003410ff027984 */ /* 0x00ae620008000800 */
[----:B------:R-:W-:-:S05]  /*0da0*/  IMAD.MOV.U32 R3, RZ, RZ, 0x3f000000 ;  /* 0x3f000000ff037424 */ /* 0x000fca00078e00ff */
[----:B-1----:R-:W-:-:S05]  /*0db0*/  LOP3.LUT R2, R2, 0xff000000, R3, 0xb8, !PT ;  /* 0xff00000002027812 */ /* 0x002fca00078eb803 */
[----:B------:R1:W-:Y:S01]  /*0dc0*/  STS [UR16+0x34], R2 ;  /* 0x00003402ff007988 */ /* 0x0003e20008000810 */
[----:B------:R-:W-:Y:S05]  /*0dd0*/  @P2 BRA `(.L_x_35) ;  /* 0x00000000001c2947 */ /* 0x000fea0003800000 */
[----:B-1----:R-:W1:Y:S01]  /*0de0*/  LDS R2, [UR16+0x38] ;  /* 0x00003810ff027984 */ /* 0x002e620008000800 */
[----:B------:R-:W-:-:S05]  /*0df0*/  IMAD.MOV.U32 R3, RZ, RZ, 0x7f ;  /* 0x0000007fff037424 */ /* 0x000fca00078e00ff */
[----:B-1----:R-:W-:-:S05]  /*0e00*/  LOP3.LUT R2, R2, 0xff, R3, 0xb8, !PT ;  /* 0x000000ff02027812 */ /* 0x002fca00078eb803 */
[----:B------:R4:W-:Y:S02]  /*0e10*/  STS [UR16+0x38], R2 ;  /* 0x00003802ff007988 */ /* 0x0009e40008000810 */
.L_x_34:
[----:B------:R-:W-:Y:S05]  /*0e20*/  @P2 BREAK B2 ;  /* 0x0000000000022942 */ /* 0x000fea0003800000 */
[----:B------:R-:W-:Y:S05]  /*0e30*/  @P2 BRA `(.L_x_36) ;  /* 0x00000000000c2947 */ /* 0x000fea0003800000 */
[----:B------:R1:W-:Y:S02]  /*0e40*/  STS [UR16+0x20], R5 ;  /* 0x00002005ff007988 */ /* 0x0003e40008000810 */
.L_x_35:
[----:B------:R-:W-:Y:S05]  /*0e50*/  BSYNC B2 ;  /* 0x0000000000027941 */ /* 0x000fea0003800000 */
.L_x_33:
[----:B------:R1:W-:Y:S02]  /*0e60*/  @!P2 STS [UR16+0x24], R4 ;  /* 0x00002404ff00a988 */ /* 0x0003e40008000810 */
.L_x_36:
[----:B------:R-:W-:Y:S05]  /*0e70*/  BSYNC B3 ;  /* 0x0000000000037941 */ /* 0x000fea0003800000 */
.L_x_32:
[----:B------:R-:W-:Y:S05]  /*0e80*/  WARPSYNC.ALL ;  /* 0x0000000000007948 */ /* 0x000fea0003800000 */
[----:B------:R-:W-:Y:S04]  /*0e90*/  BSSY B3, `(.L_x_37) ;  /* 0x000000e000037945 */ /* 0x000fe80003800000 */
[----:B------:R-:W-:Y:S05]  /*0ea0*/  @P2 BRA `(.L_x_38) ;  /* 0x0000000000302947 */ /* 0x000fea0003800000 */
[----:B------:R-:W5:Y:S01]  /*0eb0*/  LDS R3, [UR16+0x34] ;  /* 0x00003410ff037984 */ /* 0x000f620008000800 */
[----:B-1----:R-:W1:Y:S03]  /*0ec0*/  LDC.64 R4, c[0x0][0x248] ;  /* 0x00009200ff047b82 */ /* 0x002e660000000a00 */
[----:B---34-:R-:W3:Y:S01]  /*0ed0*/  LDS R2, [UR16+0x1c] ;  /* 0x00001c10ff027984 */ /* 0x018ee20008000800 */
[C---:B-1----:R-:W-:Y:S01]  /*0ee0*/  SHF.L.U64.HI R5, R4.reuse, 0x1, R5 ;  /* 0x0000000104057819 */ /* 0x042fe20000010205 */
[----:B------:R-:W-:-:S03]  /*0ef0*/  IMAD.SHL.U32 R4, R4, 0x2, RZ ;  /* 0x0000000204047824 */ /* 0x000fc600078e00ff */
[--C-:B------:R-:W-:Y:S02]  /*0f00*/  SHF.R.U32.HI R7, RZ, 0x4, R5.reuse ;  /* 0x00000004ff077819 */ /* 0x100fe40000011605 */
[----:B------:R-:W-:-:S05]  /*0f10*/  SHF.R.U64 R4, R4, 0x4, R5 ;  /* 0x0000000404047819 */ /* 0x000fca0000001205 */
[----:B------:R1:W-:Y:S01]  /*0f20*/  STS [UR16+0xc], R4 ;  /* 0x00000c04ff007988 */ /* 0x0003e20008000810 */
[----:B-----5:R-:W-:Y:S02]  /*0f30*/  LOP3.LUT R3, R3, 0x7, RZ, 0xb8, !PT ;  /* 0x0000000703037812 */ /* 0x020fe400078eb8ff */
[----:B---3--:R-:W-:-:S03]  /*0f40*/  LOP3.LUT R2, R2, 0xf, R7, 0xb8, !PT ;  /* 0x0000000f02027812 */ /* 0x008fc600078eb807 */
[----:B------:R1:W-:Y:S04]  /*0f50*/  STS [UR16+0x34], R3 ;  /* 0x00003403ff007988 */ /* 0x0003e80008000810 */
[----:B------:R1:W-:Y:S02]  /*0f60*/  STS [UR16+0x1c], R2 ;  /* 0x00001c02ff007988 */ /* 0x0003e40008000810 */
.L_x_38:
[----:B------:R-:W-:Y:S05]  /*0f70*/  BSYNC B3 ;  /* 0x0000000000037941 */ /* 0x000fea0003800000 */
.L_x_37:
[----:B------:R-:W-:Y:S04]  /*0f80*/  BSSY B3, `(.L_x_39) ;  /* 0x000001a000037945 */ /* 0x000fe80003800000 */
[----:B------:R-:W-:Y:S04]  /*0f90*/  BSSY B4, `(.L_x_40) ;  /* 0x0000015000047945 */ /* 0x000fe80003800000 */
[----:B------:R-:W-:Y:S05]  /*0fa0*/  @P2 BRA `(.L_x_41) ;  /* 0x0000000000202947 */ /* 0x000fea0003800000 */
[----:B-1-34-:R-:W1:Y:S02]  /*0fb0*/  LDS R2, [UR16+0x34] ;  /* 0x00003410ff027984 */ /* 0x01ae640008000800 */
[----:B-1----:R-:W-:-:S05]  /*0fc0*/  LOP3.LUT R2, R2, 0x38, RZ, 0xb8, !PT ;  /* 0x0000003802027812 */ /* 0x002fca00078eb8ff */
[----:B------:R1:W-:Y:S01]  /*0fd0*/  STS [UR16+0x34], R2 ;  /* 0x00003402ff007988 */ /* 0x0003e20008000810 */
[----:B------:R-:W-:Y:S05]  /*0fe0*/  @P2 BRA `(.L_x_42) ;  /* 0x0000000000202947 */ /* 0x000fea0003800000 */
[----:B-1----:R-:W1:Y:S01]  /*0ff0*/  LDS R2, [UR16+0x8] ;  /* 0x00000810ff027984 */ /* 0x002e620008000800 */
[----:B------:R-:W-:-:S05]  /*1000*/  IMAD.MOV.U32 R3, RZ, RZ, 0x780 ;  /* 0x00000780ff037424 */ /* 0x000fca00078e00ff */
[----:B-1----:R-:W-:-:S05]  /*1010*/  LOP3.LUT R2, R2, 0x300, R3, 0xd8, !PT ;  /* 0x0000030002027812 */ /* 0x002fca00078ed803 */
[----:B------:R1:W-:Y:S02]  /*1020*/  STS [UR16+0x8], R2 ;  /* 0x00000802ff007988 */ /* 0x0003e40008000810 */
.L_x_41:
[----:B------:R-:W-:Y:S05]  /*1030*/  @P2 BRA `(.L_x_43) ;  /* 0x0000000000282947 */ /* 0x000fea0003800000 */
[----:B-1-34-:R-:W1:Y:S02]  /*1040*/  LDS R2, [UR16+0x8] ;  /* 0x00000810ff027984 */ /* 0x01ae640008000800 */
[----:B-1----:R-:W-:-:S05]  /*1050*/  LOP3.LUT R2, R2, 0x1800, RZ, 0xb8, !PT ;  /* 0x0000180002027812 */ /* 0x002fca00078eb8ff */
[----:B------:R3:W-:Y:S02]  /*1060*/  STS [UR16+0x8], R2 ;  /* 0x00000802ff007988 */ /* 0x0007e40008000810 */
.L_x_42:
[----:B------:R-:W-:Y:S05]  /*1070*/  @P2 BREAK B4 ;  /* 0x0000000000042942 */ /* 0x000fea0003800000 */
[----:B------:R-:W-:Y:S05]  /*1080*/  @P2 BRA `(.L_x_44) ;  /* 0x0000000000242947 */ /* 0x000fea0003800000 */
[----:B-1-3--:R-:W1:Y:S01]  /*1090*/  LDS R2, [UR16+0x8] ;  /* 0x00000810ff027984 */ /* 0x00ae620008000800 */
[----:B------:R-:W-:-:S05]  /*10a0*/  IMAD.MOV.U32 R3, RZ, RZ, 0x6000 ;  /* 0x00006000ff037424 */ /* 0x000fca00078e00ff */
[----:B-1----:R-:W-:-:S04]  /*10b0*/  LOP3.LUT R2, R2, 0x6000, R3, 0xd8, !PT ;  /* 0x0000600002027812 */ /* 0x002fc800078ed803 */
[----:B------:R-:W-:-:S05]  /*10c0*/  LOP3.LUT R2, R2, 0x400000, RZ, 0xb8, !PT ;  /* 0x0040000002027812 */ /* 0x000fca00078eb8ff */
[----:B------:R1:W-:Y:S02]  /*10d0*/  STS [UR16+0x8], R2 ;  /* 0x00000802ff007988 */ /* 0x0003e40008000810 */
.L_x_43:
[----:B------:R-:W-:Y:S05]  /*10e0*/  BSYNC B4 ;  /* 0x0000000000047941 */ /* 0x000fea0003800000 */
.L_x_40:
[----:B-1-34-:R-:W1:Y:S02]  /*10f0*/  @!P2 LDS R2, [UR16+0x8] ;  /* 0x00000810ff02a984 */ /* 0x01ae640008000800 */
[----:B-1----:R-:W-:-:S05]  /*1100*/  @!P2 LOP3.LUT R2, R2, 0x8000, RZ, 0xb8, !PT ;  /* 0x000080000202a812 */ /* 0x002fca00078eb8ff */
[----:B------:R4:W-:Y:S02]  /*1110*/  @!P2 STS [UR16+0x8], R2 ;  /* 0x00000802ff00a988 */ /* 0x0009e40008000810 */
.L_x_44:
[----:B------:R-:W-:Y:S05]  /*1120*/  BSYNC B3 ;  /* 0x0000000000037941 */ /* 0x000fea0003800000 */
.L_x_39:
[----:B------:R-:W-:Y:S05]  /*1130*/  WARPSYNC.ALL ;  /* 0x0000000000007948 */ /* 0x000fea0003800000 */
[----:B------:R-:W-:Y:S01]  /*1140*/  UIADD3 UR5, UR5, 0x100, URZ ;  /* 0x0000010005057890 */ /* 0x000fe2000fffe03f */
[----:B------:R-:W-:Y:S01]  /*1150*/  ISETP.GE.AND P1, PT, R14, 0x1, PT ;  /* 0x000000010e00780c */ /* 0x000fe20003f26270 */
[----:B------:R-:W-:Y:S01]  /*1160*/  IMAD.MOV.U32 R24, RZ, RZ, RZ ;  /* 0x000000ffff187224 */ /* 0x000fe200078e00ff */
[----:B------:R-:W-:Y:S01]  /*1170*/  SHF.R.U32.HI R7, RZ, 0x5, R0 ;  /* 0x00000005ff077819 */ /* 0x000fe20000011600 */
[----:B------:R-:W-:-:S04]  /*1180*/  UIADD3 UR22, UP0, UR5, UR22, URZ ;  /* 0x0000001605167290 */ /* 0x000fc8000ff1e03f */
[----:B------:R-:W-:Y:S01]  /*1190*/  ULEA.HI.X.SX32 UR23, UR5, UR23, 0x1, UP0 ;  /* 0x0000001705177291 */ /* 0x000fe200080f0e3f */
[----:B------:R-:W-:Y:S11]  /*11a0*/  @P0 BRA `(.L_x_45) ;  /* 0x0000000000280947 */ /* 0x000ff60003800000 */
[----:B-1-34-:R-:W1:Y:S01]  /*11b0*/  S2R R2, SR_LANEID ;  /* 0x0000000000027919 */ /* 0x01ae620000000000 */
[----:B------:R-:W-:Y:S05]  /*11c0*/  WARPSYNC.ALL ;  /* 0x0000000000007948 */ /* 0x000fea0003800000 */
[----:B-1----:R-:W-:-:S05]  /*11d0*/  IMAD.SHL.U32 R4, R2, 0x4, RZ ;  /* 0x0000000402047824 */ /* 0x002fca00078e00ff */
[----:B------:R-:W1:Y:S01]  /*11e0*/  LDS R5, [R4+UR16] ;  /* 0x0000001004057984 */ /* 0x000e620008000800 */
[----:B------:R-:W-:-:S05]  /*11f0*/  IADD3 R2, P3, R4, UR22, RZ ;  /* 0x0000001604027c10 */ /* 0x000fca000ff7e0ff */
[----:B------:R-:W-:-:S05]  /*1200*/  IMAD.X R3, RZ, RZ, UR23, P3 ;  /* 0x00000017ff037e24 */ /* 0x000fca00098e06ff */
[----:B-1----:R1:W3:Y:S01]  /*1210*/  ATOMG.E.EXCH.STRONG.GPU PT, RZ, [R2], R5 ;  /* 0x0000000502ff73a8 */ /* 0x0022e200041ee100 */
[----:B------:R-:W-:-:S04]  /*1220*/  DEPBAR {5,4,3,2,1,0} ;  /* 0x0000003f0000791a */ /* 0x000fc80000000000 */
[----:B------:R1:W-:Y:S01]  /*1230*/  UTMACCTL.IV [UR22] ;  /* 0x00000000160079b9 */ /* 0x0003e20008000000 */
[----:B------:R-:W-:Y:S01]  /*1240*/  NOP ;  /* 0x0000000000007918 */ /* 0x000fe20000000000 */
.L_x_45:
[----:B------:R-:W-:Y:S05]  /*1250*/  @P0 BRA `(.L_x_46) ;  /* 0x00000000000c0947 */ /* 0x000fea0003800000 */
[----:B------:R0:W-:Y:S01]  /*1260*/  UTMACMDFLUSH ;  /* 0x00000000000079b7 */ /* 0x0001e20000000000 */
[----:B------:R-:W-:Y:S05]  /*1270*/  @P0 BRA `(.L_x_46) ;  /* 0x0000000000040947 */ /* 0x000fea0003800000 */
[----:B------:R-:W-:-:S04]  /*1280*/  DEPBAR.LE SB0, 0x0 ;  /* 0x000080000000791a */ /* 0x000fc80000000000 */
.L_x_46:
[----:B------:R-:W-:Y:S05]  /*1290*/  WARPSYNC.ALL ;  /* 0x0000000000007948 */ /* 0x000fea0003800000 */
[----:B---3--:R-:W-:Y:S01]  /*12a0*/  BAR.SYNC.DEFER_BLOCKING 0x0 ;  /* 0x0000000000007b1d */ /* 0x008fe20000010000 */
[----:B------:R-:W-:Y:S01]  /*12b0*/  R2UR UR17, R7 ;  /* 0x00000000071172ca */ /* 0x000fe200000e0000 */
[----:B------:R-:W-:Y:S01]  /*12c0*/  USHF.L.U32 UR24, UR25, 0x7, URZ ;  /* 0x0000000719187899 */ /* 0x000fe2000800063f */
[----:B------:R-:W-:Y:S01]  /*12d0*/  IMAD.MOV.U32 R25, RZ, RZ, RZ ;  /* 0x000000ffff197224 */ /* 0x000fe200078e00ff */
[----:B------:R-:W-:Y:S01]  /*12e0*/  USHF.L.U32 UR11, UR32, 0x7, URZ ;  /* 0x00000007200b7899 */ /* 0x000fe2000800063f */
[----:B------:R-:W-:Y:S01]  /*12f0*/  CS2R R26, SRZ ;  /* 0x00000000001a7805 */ /* 0x000fe2000001ff00 */
[----:B------:R-:W-:Y:S01]  /*1300*/  VOTEU.ALL UP0, P2 ;  /* 0x00000000003f7886 */ /* 0x000fe20001000000 */
[----:B------:R-:W-:Y:S01]  /*1310*/  UMOV UR6, 0x1 ;  /* 0x0000000100067882 */ /* 0x000fe20000000000 */
[----:B------:R-:W-:Y:S01]  /*1320*/  VOTEU.ALL UP1, P2 ;  /* 0x00000000003f7886 */ /* 0x000fe20001020000 */
[----:B------:R-:W-:-:S02]  /*1330*/  CS2R R28, SRZ ;  /* 0x00000000001c7805 */ /* 0x000fc4000001ff00 */
[----:B------:R-:W-:Y:S01]  /*1340*/  CS2R R30, SRZ ;  /* 0x00000000001e7805 */ /* 0x000fe2000001ff00 */
[----:B------:R-:W-:-:S04]  /*1350*/  @!UP0 UIADD3 UR8, -UR6, 0x100000, URZ ;  /* 0x0010000006088890 */ /* 0x000fc8000fffe13f */
[----:B------:R-:W-:Y:S02]  /*1360*/  @!UP0 USHF.L.U32 UR9, UR8, 0xb, URZ ;  /* 0x0000000b08098899 */ /* 0x000fe4000800063f */
[----:B------:R-:W-:Y:S01]  /*1370*/  @!UP0 USHF.L.U32 UR8, UR8, 0x1, URZ ;  /* 0x0000000108088899 */ /* 0x000fe2000800063f */
[----:B------:R-:W-:Y:S01]  /*1380*/  CS2R R32, SRZ ;  /* 0x0000000000207805 */ /* 0x000fe2000001ff00 */
[----:B------:R-:W-:-:S04]  /*1390*/  @!UP0 UIADD3 UR6, -UR6, 0x100000, URZ ;  /* 0x0010000006068890 */ /* 0x000fc8000fffe13f */
[----:B------:R-:W-:Y:S02]  /*13a0*/  @!UP0 USHF.L.U32 UR7, UR6, 0xb, URZ ;  /* 0x0000000b06078899 */ /* 0x000fe4000800063f */
[----:B------:R-:W-:Y:S01]  /*13b0*/  @!UP0 USHF.L.U32 UR6, UR6, 0x1, URZ ;  /* 0x0000000106068899 */ /* 0x000fe2000800063f */
[----:B------:R-:W-:Y:S01]  /*13c0*/  CS2R R34, SRZ ;  /* 0x0000000000227805 */ /* 0x000fe2000001ff00 */
[----:B------:R-:W-:Y:S01]  /*13d0*/  VOTEU.ALL UP0, P2 ;  /* 0x00000000003f7886 */ /* 0x000fe20001000000 */
[----:B------:R-:W-:Y:S02]  /*13e0*/  CS2R R36, SRZ ;  /* 0x0000000000247805 */ /* 0x000fe4000001ff00 */
[----:B------:R-:W-:Y:S02]  /*13f0*/  CS2R R38, SRZ ;  /* 0x0000000000267805 */ /* 0x000fe4000001ff00 */
[----:B------:R-:W-:Y:S02]  /*1400*/  CS2R R40, SRZ ;  /* 0x0000000000287805 */ /* 0x000fe4000001ff00 */
[----:B------:R-:W-:-:S02]  /*1410*/  CS2R R42, SRZ ;  /* 0x00000000002a7805 */ /* 0x000fc4000001ff00 */
[----:B------:R-:W-:Y:S02]  /*1420*/  CS2R R44, SRZ ;  /* 0x00000000002c7805 */ /* 0x000fe4000001ff00 */
[----:B------:R-:W-:Y:S02]  /*1430*/  CS2R R46, SRZ ;  /* 0x00000000002e7805 */ /* 0x000fe4000001ff00 */
[----:B------:R-:W-:Y:S02]  /*1440*/  CS2R R48, SRZ ;  /* 0x0000000000307805 */ /* 0x000fe4000001ff00 */
[----:B------:R-:W-:Y:S01]  /*1450*/  CS2R R50, SRZ ;  /* 0x0000000000327805 */ /* 0x000fe2000001ff00 */
[----:B------:R-:W3:Y:S02]  /*1460*/  FENCE.VIEW.ASYNC.S ;  /* 0x00000000000073c6 */ /* 0x000ee40000000000 */
[----:B---3--:R3:W4:Y:S02]  /*1470*/  @!UP0 SYNCS.EXCH.64 URZ, [UR16+0x10000], UR8 ;  /* 0x01000008103f85b2 */ /* 0x0087240008000100 */
[----:B----4-:R-:W-:Y:S01]  /*1480*/  BAR.SYNC.DEFER_BLOCKING 0x0 ;  /* 0x0000000000007b1d */ /* 0x010fe20000010000 */
[----:B------:R-:W-:-:S02]  /*1490*/  CS2R R52, SRZ ;  /* 0x0000000000347805 */ /* 0x000fc4000001ff00 */
[----:B------:R-:W-:Y:S02]  /*14a0*/  CS2R R54, SRZ ;  /* 0x0000000000367805 */ /* 0x000fe4000001ff00 */
[----:B------:R-:W-:Y:S02]  /*14b0*/  CS2R R56, SRZ ;  /* 0x0000000000387805 */ /* 0x000fe4000001ff00 */
[----:B------:R-:W-:Y:S02]  /*14c0*/  CS2R R58, SRZ ;  /* 0x00000000003a7805 */ /* 0x000fe4000001ff00 */
[----:B------:R-:W-:Y:S02]  /*14d0*/  CS2R R60, SRZ ;  /* 0x00000000003c7805 */ /* 0x000fe4000001ff00 */
[----:B------:R-:W-:Y:S02]  /*14e0*/  CS2R R62, SRZ ;  /* 0x00000000003e7805 */ /* 0x000fe4000001ff00 */
        /* <DEDUP_REMOVED lines=11> */
[----:B------:R-:W-:Y:S01]  /*15a0*/  CS2R R86, SRZ ;  /* 0x0000000000567805 */ /* 0x000fe2000001ff00 */
[----:B------:R3:W4:Y:S01]  /*15b0*/  @!UP1 SYNCS.EXCH.64 URZ, [UR16+0x10008], UR6 ;  /* 0x01000806103f95b2 */ /* 0x0007220008000100 */
[----:B------:R-:W-:Y:S05]  /*15c0*/  @!P1 BRA `(.L_x_47) ;  /* 0x00000004009c9947 */ /* 0x000fea0003800000 */
        /* <DEDUP_REMOVED lines=31> */
[----:B------:R-:W-:Y:S01]  /*17c0*/  CS2R R86, SRZ ;  /* 0x0000000000567805 */ /* 0x000fe2000001ff00 */
[----:B------:R-:W-:Y:S01]  /*17d0*/  UMOV UR5, URZ ;  /* 0x0000003f00057c82 */ /* 0x000fe20008000000 */
[----:B------:R-:W-:-:S05]  /*17e0*/  UMOV UR10, URZ ;  /* 0x0000003f000a7c82 */ /* 0x000fca0008000000 */
.L_x_49:
[----:B----4-:R-:W-:Y:S01]  /*17f0*/  BAR.SYNC.DEFER_BLOCKING 0x0 ;  /* 0x0000000000007b1d */ /* 0x010fe20000010000 */
[----:B------:R-:W-:Y:S01]  /*1800*/  ULEA UR29, UR5, UR16, 0x3 ;  /* 0x00000010051d7291 */ /* 0x000fe2000f8e183f */
[----:B-1----:R-:W-:Y:S01]  /*1810*/  @!P2 IMAD.MOV.U32 R2, RZ, RZ, 0x8000 ;  /* 0x00008000ff02a424 */ /* 0x002fe200078e00ff */
[----:B------:R-:W-:Y:S01]  /*1820*/  ELECT P0, URZ, PT ;  /* 0x00000000003f782f */ /* 0x000fe20003800000 */
[----:B---3--:R-:W-:-:S03]  /*1830*/  ULEA UR8, UR5, UR16, 0xe ;  /* 0x0000001005087291 */ /* 0x008fc6000f8e703f */
[----:B------:R-:W-:Y:S02]  /*1840*/  ISETP.LT.U32.AND P0, PT, R6, 0x20, P0 ;  /* 0x000000200600780c */ /* 0x000fe40000701070 */
[----:B------:R-:W-:Y:S01]  /*1850*/  ELECT P1, URZ, PT ;  /* 0x00000000003f782f */ /* 0x000fe20003820000 */
[----:B------:R-:W-:-:S03]  /*1860*/  ULOP3.LUT UR12, UR17, 0x1, URZ, 0xc0, !UPT ;  /* 0x00000001110c7892 */ /* 0x000fc6000f8ec03f */
[----:B------:R-:W-:Y:S01]  /*1870*/  ISETP.LT.U32.AND P1, PT, R6, 0x40, P1 ;  /* 0x000000400600780c */ /* 0x000fe20000f21070 */
[----:B------:R-:W-:Y:S02]  /*1880*/  UIADD3 UR28, UR8, 0x8000, URZ ;  /* 0x00008000081c7890 */ /* 0x000fe4000fffe03f */
[----:B------:R-:W-:Y:S02]  /*1890*/  ULEA UR14, UR12, UR24, 0x6 ;  /* 0x000000180c0e7291 */ /* 0x000fe4000f8e303f */
[----:B------:R-:W-:Y:S01]  /*18a0*/  ULEA UR12, UR12, UR28, 0xd ;  /* 0x0000001c0c0c7291 */ /* 0x000fe2000f8e683f */
[----:B------:R-:W-:Y:S01]  /*18b0*/  UMOV UR15, UR10 ;  /* 0x0000000a000f7c82 */ /* 0x000fe20008000000 */
[----:B------:R-:W-:Y:S01]  /*18c0*/  VOTEU.ANY UP0, P0 ;  /* 0x00000000003f7886 */ /* 0x000fe20000000100 */
[----:B------:R-:W-:Y:S01]  /*18d0*/  VOTEU.ANY UP2, P0 ;  /* 0x00000000003f7886 */ /* 0x000fe20000040100 */
[----:B------:R1:W-:Y:S01]  /*18e0*/  @!P2 SYNCS.ARRIVE.TRANS64 RZ, [UR29+0x10000], R2 ;  /* 0x01000002ffffa9a7 */ /* 0x0003e2000800001d */
[----:B------:R3:W-:Y:S06]  /*18f0*/  MEMBAR.ALL.CTA ;  /* 0x0000000000007992 */ /* 0x0007ec0000008000 */
[----:B---3--:R-:W3:Y:S01]  /*1900*/  FENCE.VIEW.ASYNC.S ;  /* 0x00000000000073c6 */ /* 0x008ee20000000000 */
[----:B------:R-:W-:Y:S01]  /*1910*/  @UP0 UIADD3 UR9, UR29, 0x10000, URZ ;  /* 0x000100001d090890 */ /* 0x000fe2000fffe03f */
[----:B------:R-:W-:Y:S01]  /*1920*/  @UP0 UMOV UR6, UR18 ;  /* 0x0000001200060c82 */ /* 0x000fe20008000000 */
[----:B------:R-:W-:Y:S01]  /*1930*/  @UP0 UMOV UR7, UR19 ;  /* 0x0000001300070c82 */ /* 0x000fe20008000000 */
[----:B---3--:R-:W-:Y:S01]  /*1940*/  VOTEU.ANY UP1, P1 ;  /* 0x00000000003f7886 */ /* 0x008fe20000820100 */
[----:B------:R-:W-:Y:S01]  /*1950*/  VOTEU.ANY UP3, P1 ;  /* 0x00000000003f7886 */ /* 0x000fe20000860100 */
[----:B-1----:R-:W-:-:S03]  /*1960*/  IMAD.U32 R2, RZ, RZ, UR4 ;  /* 0x00000004ff027e24 */ /* 0x002fc6000f8e00ff */
[----:B------:R-:W-:Y:S01]  /*1970*/  @UP1 UIADD3 UR13, UR29, 0x10000, URZ ;  /* 0x000100001d0d1890 */ /* 0x000fe2000fffe03f */
[----:B------:R-:W-:Y:S01]  /*1980*/  @UP1 UMOV UR26, UR20 ;  /* 0x00000014001a1c82 */ /* 0x000fe20008000000 */
[----:B------:R-:W-:Y:S01]  /*1990*/  @UP1 UMOV UR27, UR21 ;  /* 0x00000015001b1c82 */ /* 0x000fe20008000000 */
[----:B------:R-:W-:Y:S01]  /*19a0*/  SHF.L.U32 R2, R2, 0x1f, RZ ;  /* 0x0000001f02027819 */ /* 0x000fe200000006ff */
[----:B------:R-:W-:Y:S06]  /*19b0*/  BAR.SYNC.DEFER_BLOCKING 0x0 ;  /* 0x0000000000007b1d */ /* 0x000fec0000010000 */
[----:B------:R1:W-:Y:S02]  /*19c0*/  @UP2 UTMALDG.2D [UR8], [UR6] ;  /* 0x00000008060025b4 */ /* 0x0003e40008008000 */
[----:B------:R-:W-:Y:S06]  /*19d0*/  BAR.SYNC.DEFER_BLOCKING 0x0 ;  /* 0x0000000000007b1d */ /* 0x000fec0000010000 */
[----:B------:R1:W-:Y:S02]  /*19e0*/  @UP3 UTMALDG.2D [UR12], [UR26] ;  /* 0x0000000c1a0035b4 */ /* 0x0003e40008008000 */
[----:B------:R-:W-:Y:S06]  /*19f0*/  BAR.SYNC.DEFER_BLOCKING 0x0 ;  /* 0x0000000000007b1d */ /* 0x000fec0000010000 */
[----:B------:R-:W3:Y:S02]  /*1a00*/  SYNCS.PHASECHK.TRANS64.TRYWAIT P0, [UR29+0x10000], R2 ;  /* 0x01000002ff0075a7 */ /* 0x000ee4000800015d */
[----:B-1-3--:R-:W-:Y:S05]  /*1a10*/  @!P0 BRA `(.L_x_48) ;  /* 0x0000000400bc8947 */ /* 0x00afea0003800000 */
.L_x_50:
[----:B------:R-:W-:Y:S01]  /*1a20*/  USHF.L.U32 UR6, UR17, 0x7, URZ ;  /* 0x0000000711067899 */ /* 0x000fe2000800063f */
[----:B------:R-:W-:Y:S02]  /*1a30*/  WARPGROUP.DEPBAR.LE gsb0, 0x0 ;  /* 0x00008000000079c5 */ /* 0x000fe40000010000 */
[----:B------:R-:W-:Y:S01]  /*1a40*/  USHF.R.U32.HI UR7, URZ, 0x4, UR28 ;  /* 0x000000043f077899 */ /* 0x000fe2000801161c */
[----:B------:R-:W-:Y:S01]  /*1a50*/  WARPGROUP.ARRIVE ;  /* 0x00000000000079c5 */ /* 0x000fe20000000000 */
[----:B------:R-:W-:Y:S01]  /*1a60*/  ULOP3.LUT UR6, UR6, 0x200, URZ, 0xc0, !UPT ;  /* 0x0000020006067892 */ /* 0x000fe2000f8ec03f */
[----:B------:R-:W1:Y:S01]  /*1a70*/  LDC R2, c[0x0][0x230] ;  /* 0x00008c00ff027b82 */ /* 0x000e620000000800 */
[----:B------:R-:W-:Y:S02]  /*1a80*/  USGXT.U32 UR7, UR7, 0xe ;  /* 0x0000000e0707789a */ /* 0x000fe40008000000 */
[----:B------:R-:W-:Y:S02]  /*1a90*/  ULEA.HI UR6, UR8, UR6, URZ, 0x1c ;  /* 0x0000000608067291 */ /* 0x000fe4000f8fe03f */
[----:B------:R-:W-:-:S02]  /*1aa0*/  ULOP3.LUT UR14, UR7, 0x2000000, URZ, 0xfc, !UPT ;  /* 0x02000000070e7892 */ /* 0x000fc4000f8efc3f */
[----:B------:R-:W-:Y:S01]  /*1ab0*/  ULOP3.LUT UR12, UR6, 0x3fff, URZ, 0xc0, !UPT ;  /* 0x00003fff060c7892 */ /* 0x000fe2000f8ec03f */
[----:B------:R-:W-:Y:S01]  /*1ac0*/  UMOV UR13, 0x40000040 ;  /* 0x40000040000d7882 */ /* 0x000fe20000000000 */
[----:B------:R-:W-:Y:S01]  /*1ad0*/  UMOV UR15, 0x40000040 ;  /* 0x40000040000f7882 */ /* 0x000fe20000000000 */
[----:B------:R-:W-:Y:S01]  /*1ae0*/  UMOV UR6, URZ ;  /* 0x0000003f00067c82 */ /* 0x000fe20008000000 */
[----:B------:R-:W-:Y:S02]  /*1af0*/  UIADD3 UR10, UR10, 0x40, URZ ;  /* 0x000000400a0a7890 */ /* 0x000fe4000fffe03f */
[----:B------:R-:W-:-:S03]  /*1b00*/  UIADD3 UR5, UR5, 0x1, URZ ;  /* 0x0000000105057890 */ /* 0x000fc6000fffe03f */
[----:B------:R-:W-:Y:S01]  /*1b10*/  HGMMA.64x128x16.F32 R24, gdesc[UR12].tnspB, R24 ;  /* 0x41e000000c1879f0 */ /* 0x000fe20008700818 */
[----:B------:R-:W-:Y:S02]  /*1b20*/  UIADD3 UR12, UP0, UR12, 0x2, URZ ;  /* 0x000000020c0c7890 */ /* 0x000fe4000ff1e03f */
[----:B------:R-:W-:Y:S02]  /*1b30*/  UIADD3 UR14, UP1, UR7, 0x2000080, URZ ;  /* 0x02000080070e7890 */ /* 0x000fe4000ff3e03f */
[----:B------:R-:W-:Y:S01]  /*1b40*/  UIADD3.X UR13, UR6, 0x40000040, URZ, UP0, !UPT ;  /* 0x40000040060d7890 */ /* 0x000fe200087fe43f */
[----:B------:R-:W-:Y:S01]  /*1b50*/  UMOV UR7, URZ ;  /* 0x0000003f00077c82 */ /* 0x000fe20008000000 */
[----:B-1----:R-:W-:Y:S01]  /*1b60*/  ISETP.LE.AND P0, PT, R2, UR10, PT ;  /* 0x0000000a02007c0c */ /* 0x002fe2000bf03270 */
[----:B------:R-:W-:Y:S02]  /*1b70*/  UIADD3.X UR15, UR7, 0x40000040, URZ, UP1, !UPT ;  /* 0x40000040070f7890 */ /* 0x000fe40008ffe43f */
[----:B------:R-:W-:-:S02]  /*1b80*/  UIADD3.64 UR28, UR12, 0x2, URZ ;  /* 0x000000020c1c7897 */ /* 0x000fc4000fffe03f */
[----:B------:R-:W-:Y:S02]  /*1b90*/  UIADD3.64 UR30, UR14, 0x80, URZ ;  /* 0x000000800e1e7897 */ /* 0x000fe4000fffe03f */
[----:B------:R-:W-:-:S04]  /*1ba0*/  UISETP.NE.U32.AND UP0, UPT, UR5, 0x2, UPT ;  /* 0x000000020500788c */ /* 0x000fc8000bf05070 */
[----:B------:R-:W-:Y:S02]  /*1bb0*/  USEL UR6, URZ, 0x1, UP0 ;  /* 0x000000013f067887 */ /* 0x000fe40008000000 */
[----:B------:R-:W-:Y:S02]  /*1bc0*/  USEL UR5, UR5, URZ, UP0 ;  /* 0x0000003f05057287 */ /* 0x000fe40008000000 */
[----:B------:R-:W-:Y:S01]  /*1bd0*/  ULOP3.LUT UR4, UR4, UR6, URZ, 0x3c, !UPT ;  /* 0x0000000604047292 */ /* 0x000fe2000f8e3c3f */
[----:B------:R-:W-:Y:S01]  /*1be0*/  HGMMA.64x128x16.F32 R24, gdesc[UR12].tnspB, R24 ;  /* 0x41e000000c1879f0 */ /* 0x000fe20008700818 */
[----:B------:R-:W-:Y:S02]  /*1bf0*/  UIADD3.64 UR12, UR12, 0x4, URZ ;  /* 0x000000040c0c7897 */ /* 0x000fe4000fffe03f */
[----:B------:R-:W-:-:S09]  /*1c00*/  UIADD3.64 UR14, UR14, 0x100, URZ ;  /* 0x000001000e0e7897 */ /* 0x000fd2000fffe03f */
[----:B------:R-:W-:-:S12]  /*1c10*/  HGMMA.64x128x16.F32 R24, gdesc[UR28].tnspB, R24 ;  /* 0x41e000001c1879f0 */ /* 0x000fd80008700818 */
[----:B------:R-:W-:Y:S01]  /*1c20*/  HGMMA.64x128x16.F32 R24, gdesc[UR12].tnspB, R24, gsb0 ;  /* 0x41e000000c1879f0 */ /* 0x000fe20008000818 */
[----:B------:R-:W-:Y:S05]  /*1c30*/  @!P0 BRA `(.L_x_49) ;  /* 0xfffffff800ec8947 */ /* 0x000fea000383ffff */
.L_x_47:
[----:B------:R-:W-:Y:S02]  /*1c40*/  WARPGROUP.DEPBAR.LE gsb0, 0x0 ;  /* 0x00008000000079c5 */ /* 0x000fe40000010000 */
[----:B----4-:R-:W-:Y:S01]  /*1c50*/  BAR.SYNC.DEFER_BLOCKING 0x0 ;  /* 0x0000000000007b1d */ /* 0x010fe20000010000 */
[C---:B-1----:R-:W-:Y:S01]  /*1c60*/  IMAD.SHL.U32 R2, R0.reuse, 0x80, RZ ;  /* 0x0000008000027824 */ /* 0x042fe200078e00ff */
[----:B------:R-:W-:Y:S01]  /*1c70*/  F2FP.F16.F32.PACK_AB R24, R25, R24 ;  /* 0x000000181918723e */ /* 0x000fe200000000ff */
[----:B------:R-:W-:Y:S01]  /*1c80*/  IMAD.SHL.U32 R3, R0, 0x10, RZ ;  /* 0x0000001000037824 */ /* 0x000fe200078e00ff */
[----:B------:R-:W-:Y:S02]  /*1c90*/  F2FP.F16.F32.PACK_AB R25, R27, R26 ;  /* 0x0000001a1b19723e */ /* 0x000fe400000000ff */
[----:B------:R-:W-:Y:S02]  /*1ca0*/  ELECT P0, URZ, PT ;  /* 0x00000000003f782f */ /* 0x000fe40003800000 */
[----:B------:R-:W-:Y:S01]  /*1cb0*/  LOP3.LUT R2, R2, 0x780, RZ, 0xc0, !PT ;  /* 0x0000078002027812 */ /* 0x000fe200078ec0ff */
[----:B------:R-:W-:Y:S01]  /*1cc0*/  ULOP3.LUT UR17, UR17, 0x1, URZ, 0xc0, !UPT ;  /* 0x0000000111117892 */ /* 0x000fe2000f8ec03f */
[----:B------:R-:W-:Y:S01]  /*1cd0*/  F2FP.F16.F32.PACK_AB R56, R57, R56 ;  /* 0x000000383938723e */ /* 0x000fe200000000ff */
[----:B------:R-:W-:Y:S01]  /*1ce0*/  UMOV UR10, UR11 ;  /* 0x0000000b000a7c82 */ /* 0x000fe20008000000 */
[----:B------:R-:W-:Y:S01]  /*1cf0*/  LOP3.LUT R3, R2, 0x70, R3, 0xf8, !PT ;  /* 0x0000007002037812 */ /* 0x000fe200078ef803 */
[----:B---3--:R-:W-:Y:S01]  /*1d00*/  ULEA UR8, UR17, UR16, 0xe ;  /* 0x0000001011087291 */ /* 0x008fe2000f8e703f */
[----:B------:R-:W-:Y:S01]  /*1d10*/  F2FP.F16.F32.PACK_AB R26, R29, R28 ;  /* 0x0000001c1d1a723e */ /* 0x000fe200000000ff */
[----:B------:R-:W-:Y:S01]  /*1d20*/  ULEA UR9, UR17, UR24, 0x6 ;  /* 0x0000001811097291 */ /* 0x000fe2000f8e303f */
[----:B------:R-:W-:Y:S01]  /*1d30*/  LOP3.LUT R3, R3, 0x10, R0, 0x78, !PT ;  /* 0x0000001003037812 */ /* 0x000fe200078e7800 */
[----:B------:R-:W-:Y:S01]  /*1d40*/  IMAD.SHL.U32 R0, R0, 0x40, RZ ;  /* 0x0000004000007824 */ /* 0x000fe200078e00ff */
[----:B------:R-:W-:-:S02]  /*1d50*/  F2FP.F16.F32.PACK_AB R27, R31, R30 ;  /* 0x0000001e1f1b723e */ /* 0x000fc400000000ff */
[----:B------:R-:W-:Y:S02]  /*1d60*/  F2FP.F16.F32.PACK_AB R32, R33, R32 ;  /* 0x000000202120723e */ /* 0x000fe400000000ff */
[----:B------:R-:W-:Y:S02]  /*1d70*/  LOP3.LUT R0, R3, 0x3800, R0, 0xf8, !PT ;  /* 0x0000380003007812 */ /* 0x000fe400078ef800 */
[----:B------:R-:W-:Y:S01]  /*1d80*/  F2FP.F16.F32.PACK_AB R57, R59, R58 ;  /* 0x0000003a3b39723e */ /* 0x000fe200000000ff */
[----:B------:R-:W1:Y:S02]  /*1d90*/  @!P2 SYNCS.CCTL.IV [UR16+0x10000] ;  /* 0x01000000ff00a9b1 */ /* 0x000e640008000010 */
[----:B-1----:R-:W-:Y:S01]  /*1da0*/  BAR.SYNC.DEFER_BLOCKING 0x0 ;  /* 0x0000000000007b1d */ /* 0x002fe20000010000 */
[C---:B------:R-:W-:Y:S01]  /*1db0*/  LOP3.LUT R3, R0.reuse, 0x20, RZ, 0x3c, !PT ;  /* 0x0000002000037812 */ /* 0x040fe200078e3cff */
[C---:B------:R-:W-:Y:S01]  /*1dc0*/  VIADD R2, R0.reuse, UR16 ;  /* 0x0000001000027c36 */ /* 0x040fe20008000000 */
[----:B------:R-:W-:-:S02]  /*1dd0*/  LOP3.LUT R4, R0, 0x40, RZ, 0x3c, !PT ;  /* 0x0000004000047812 */ /* 0x000fc400078e3cff */
[----:B------:R-:W-:Y:S01]  /*1de0*/  F2FP.F16.F32.PACK_AB R33, R35, R34 ;  /* 0x000000222321723e */ /* 0x000fe200000000ff */
[----:B------:R-:W-:Y:S01]  /*1df0*/  VIADD R3, R3, UR16 ;  /* 0x0000001003037c36 */ /* 0x000fe20008000000 */
[----:B------:R-:W-:Y:S01]  /*1e00*/  F2FP.F16.F32.PACK_AB R58, R61, R60 ;  /* 0x0000003c3d3a723e */ /* 0x000fe200000000ff */
[----:B------:R-:W-:Y:S01]  /*1e10*/  VIADD R4, R4, UR16 ;  /* 0x0000001004047c36 */ /* 0x000fe20008000000 */
[----:B------:R-:W-:Y:S02]  /*1e20*/  F2FP.F16.F32.PACK_AB R59, R63, R62 ;  /* 0x0000003e3f3b723e */ /* 0x000fe400000000ff */
[----:B------:R-:W-:Y:S02]  /*1e30*/  F2FP.F16.F32.PACK_AB R64, R65, R64 ;  /* 0x000000404140723e */ /* 0x000fe400000000ff */
[----:B------:R-:W-:Y:S02]  /*1e40*/  LOP3.LUT R0, R0, 0x60, RZ, 0x3c, !PT ;  /* 0x0000006000007812 */ /* 0x000fe400078e3cff */
[----:B------:R-:W-:-:S02]  /*1e50*/  F2FP.F16.F32.PACK_AB R34, R37, R36 ;  /* 0x000000242522723e */ /* 0x000fc400000000ff */
[----:B------:R-:W-:Y:S01]  /*1e60*/  F2FP.F16.F32.PACK_AB R35, R39, R38 ;  /* 0x000000262723723e */ /* 0x000fe200000000ff */
[----:B------:R-:W-:Y:S01]  /*1e70*/  VIADD R0, R0, UR16 ;  /* 0x0000001000007c36 */ /* 0x000fe20008000000 */
[----:B------:R-:W-:Y:S02]  /*1e80*/  F2FP.F16.F32.PACK_AB R40, R41, R40 ;  /* 0x000000282928723e */ /* 0x000fe400000000ff */
[----:B------:R-:W-:Y:S02]  /*1e90*/  F2FP.F16.F32.PACK_AB R65, R67, R66 ;  /* 0x000000424341723e */ /* 0x000fe400000000ff */
[----:B------:R-:W-:Y:S01]  /*1ea0*/  F2FP.F16.F32.PACK_AB R41, R43, R42 ;  /* 0x0000002a2b29723e */ /* 0x000fe200000000ff */
[----:B------:R-:W1:Y:S01]  /*1eb0*/  @!P2 SYNCS.CCTL.IV [UR16+0x10008] ;  /* 0x01000800ff00a9b1 */ /* 0x000e620008000010 */
[----:B------:R-:W-:Y:S01]  /*1ec0*/  F2FP.F16.F32.PACK_AB R66, R69, R68 ;  /* 0x000000444542723e */ /* 0x000fe200000000ff */
[----:B-1----:R-:W-:Y:S01]  /*1ed0*/  STSM.16.M88.4 [R2], R24 ;  /* 0x0000001802007844 */ /* 0x002fe20000000200 */
[----:B------:R-:W-:-:S02]  /*1ee0*/  F2FP.F16.F32.PACK_AB R67, R71, R70 ;  /* 0x000000464743723e */ /* 0x000fc400000000ff */
[----:B------:R-:W-:Y:S01]  /*1ef0*/  F2FP.F16.F32.PACK_AB R72, R73, R72 ;  /* 0x000000484948723e */ /* 0x000fe200000000ff */
[----:B------:R-:W-:Y:S01]  /*1f00*/  STSM.16.M88.4 [R2+0x4000], R56 ;  /* 0x0040003802007844 */ /* 0x000fe20000000200 */
[----:B------:R-:W-:Y:S02]  /*1f10*/  F2FP.F16.F32.PACK_AB R42, R45, R44 ;  /* 0x0000002c2d2a723e */ /* 0x000fe400000000ff */
[----:B------:R-:W-:Y:S01]  /*1f20*/  F2FP.F16.F32.PACK_AB R43, R47, R46 ;  /* 0x0000002e2f2b723e */ /* 0x000fe200000000ff */
[----:B------:R-:W-:Y:S01]  /*1f30*/  STSM.16.M88.4 [R3], R32 ;  /* 0x0000002003007844 */ /* 0x000fe20000000200 */
[----:B------:R-:W-:Y:S02]  /*1f40*/  F2FP.F16.F32.PACK_AB R48, R49, R48 ;  /* 0x000000303130723e */ /* 0x000fe400000000ff */
[----:B------:R-:W-:Y:S01]  /*1f50*/  F2FP.F16.F32.PACK_AB R73, R75, R74 ;  /* 0x0000004a4b49723e */ /* 0x000fe200000000ff */
[----:B------:R-:W-:Y:S01]  /*1f60*/  STSM.16.M88.4 [R3+0x4000], R64 ;  /* 0x0040004003007844 */ /* 0x000fe20000000200 */
[----:B------:R-:W-:-:S02]  /*1f70*/  F2FP.F16.F32.PACK_AB R49, R51, R50 ;  /* 0x000000323331723e */ /* 0x000fc400000000ff */
[----:B------:R-:W-:Y:S01]  /*1f80*/  F2FP.F16.F32.PACK_AB R74, R77, R76 ;  /* 0x0000004c4d4a723e */ /* 0x000fe200000000ff */
[----:B------:R-:W-:Y:S01]  /*1f90*/  STSM.16.M88.4 [R4], R40 ;  /* 0x0000002804007844 */ /* 0x000fe20000000200 */
[----:B------:R-:W-:Y:S02]  /*1fa0*/  F2FP.F16.F32.PACK_AB R75, R79, R78 ;  /* 0x0000004e4f4b723e */ /* 0x000fe400000000ff */
[----:B------:R-:W-:Y:S02]  /*1fb0*/  F2FP.F16.F32.PACK_AB R80, R81, R80 ;  /* 0x000000505150723e */ /* 0x000fe400000000ff */
[----:B------:R-:W-:Y:S01]  /*1fc0*/  F2FP.F16.F32.PACK_AB R50, R53, R52 ;  /* 0x000000343532723e */ /* 0x000fe200000000ff */
[----:B------:R-:W-:Y:S01]  /*1fd0*/  STSM.16.M88.4 [R4+0x4000], R72 ;  /* 0x0040004804007844 */ /* 0x000fe20000000200 */
[----:B------:R-:W-:Y:S02]  /*1fe0*/  F2FP.F16.F32.PACK_AB R51, R55, R54 ;  /* 0x000000363733723e */ /* 0x000fe400000000ff */
[----:B------:R-:W-:-:S02]  /*1ff0*/  F2FP.F16.F32.PACK_AB R81, R83, R82 ;  /* 0x000000525351723e */ /* 0x000fc400000000ff */
[----:B------:R-:W-:Y:S01]  /*2000*/  F2FP.F16.F32.PACK_AB R82, R85, R84 ;  /* 0x000000545552723e */ /* 0x000fe200000000ff */
[----:B------:R-:W-:Y:S01]  /*2010*/  STSM.16.M88.4 [R0], R48 ;  /* 0x0000003000007844 */ /* 0x000fe20000000200 */
[----:B------:R-:W-:Y:S02]  /*2020*/  F2FP.F16.F32.PACK_AB R83, R87, R86 ;  /* 0x000000565753723e */ /* 0x000fe400000000ff */
[----:B------:R-:W-:-:S03]  /*2030*/  ISETP.LT.U32.AND P0, PT, R6, 0x40, P0 ;  /* 0x000000400600780c */ /* 0x000fc60000701070 */
[----:B------:R-:W-:Y:S01]  /*2040*/  STSM.16.M88.4 [R0+0x4000], R80 ;  /* 0x0040005000007844 */ /* 0x000fe20000000200 */
[----:B------:R1:W-:Y:S06]  /*2050*/  MEMBAR.ALL.CTA ;  /* 0x0000000000007992 */ /* 0x0003ec0000008000 */
[----:B-1----:R-:W1:Y:S03]  /*2060*/  FENCE.VIEW.ASYNC.S ;  /* 0x00000000000073c6 */ /* 0x002e660000000000 */
[----:B-1----:R-:W-:Y:S01]  /*2070*/  VOTEU.ANY UP0, P0 ;  /* 0x00000000003f7886 */ /* 0x002fe20000000100 */
[----:B------:R-:W-:-:S04]  /*2080*/  VOTEU.ANY UP1, P0 ;  /* 0x00000000003f7886 */ /* 0x000fc80000020100 */
[----:B------:R-:W-:Y:S01]  /*2090*/  @UP0 UMOV UR6, UR22 ;  /* 0x0000001600060c82 */ /* 0x000fe20008000000 */
[----:B------:R-:W-:Y:S01]  /*20a0*/  @UP0 UMOV UR7, UR23 ;  /* 0x0000001700070c82 */ /* 0x000fe20008000000 */
[----:B------:R-:W-:Y:S06]  /*20b0*/  BAR.SYNC.DEFER_BLOCKING 0x0 ;  /* 0x0000000000007b1d */ /* 0x000fec0000010000 */
[----:B------:R1:W-:Y:S01]  /*20c0*/  @UP1 UTMASTG.2D [UR8], [UR6] ;  /* 0x00000008060013b5 */ /* 0x0003e20008008000 */
[----:B------:R0:W-:Y:S01]  /*20d0*/  UTMACMDFLUSH ;  /* 0x00000000000079b7 */ /* 0x0001e20000000000 */
[----:B------:R-:W-:-:S04]  /*20e0*/  DEPBAR.LE SB0, 0x0 ;  /* 0x000080000000791a */ /* 0x000fc80000000000 */
[----:B------:R-:W-:Y:S06]  /*20f0*/  BAR.SYNC.DEFER_BLOCKING 0x0 ;  /* 0x0000000000007b1d */ /* 0x000fec0000010000 */
[----:B-1----:R-:W-:Y:S05]  /*2100*/  EXIT ;  /* 0x000000000000794d */ /* 0x002fea0003800000 */
.L_x_48:
[----:B------:R-:W1:Y:S02]  /*2110*/  SYNCS.PHASECHK.TRANS64.TRYWAIT P0, [UR29+0x10000], R2 ;  /* 0x01000002ff0075a7 */ /* 0x000e64000800015d */
[----:B-1----:R-:W-:Y:S05]  /*2120*/  @!P0 BRA `(.L_x_48) ;  /* 0xfffffffc00f88947 */ /* 0x002fea000383ffff */
[----:B------:R-:W-:Y:S05]  /*2130*/  BRA `(.L_x_50) ;  /* 0xfffffff800387947 */ /* 0x000fea000383ffff */
.L_x_51:
[----:B------:R-:W-:-:S00]  /*2140*/  BRA `(.L_x_51) ;  /* 0xfffffffc00fc7947 */ /* 0x000fc0000383ffff */
[----:B------:R-:W-:-:S00]  /*2150*/  NOP ;  /* 0x0000000000007918 */ /* 0x000fc00000000000 */
        /* <DEDUP_REMOVED lines=10> */
.L_x_52:


//--------------------- .nv.shared.gluon_wgmma    --------------------------
	.section	.nv.shared.gluon_wgmma,"aw",@nobits
	.sectionflags	@""
	.align	16
	.zero		1024


//--------------------- .nv.shared.reserved.0     --------------------------
	.section	.nv.shared.reserved.0,"aw",@nobits
	.weak		__nv_reservedSMEM_offset_0_alias
	.size		__nv_reservedSMEM_offset_0_alias, 0, 0
	.other		__nv_reservedSMEM_offset_0_alias,@"STO_CUDA_RESERVED_SHARED STV_DEFAULT"
__nv_reservedSMEM_offset_0_alias:
	.zero		0


//--------------------- .nv.constant0.gluon_wgmma --------------------------
	.section	.nv.constant0.gluon_wgmma,"a",@progbits
	.sectionflags	@""
	.align	4
.nv.constant0.gluon_wgmma:
	.zero		608


//--------------------- SYMBOLS --------------------------

	.type		.nv.reservedSmem.offset0,@object
	.size		.nv.reservedSmem.offset0,0x4
